def matmul_kernel(
    a_ptr,
    b_ptr,
    c_ptr,
    M,
    N,
    K,
    stride_am,
    stride_ak,
    stride_bk,
    stride_bn,
    stride_cm,
    stride_cn,
    BLOCK_M: tl.constexpr,
    BLOCK_N: tl.constexpr,
    BLOCK_K: tl.constexpr,
    GROUP_M: tl.constexpr,
):
    pid = tl.program_id(axis=0)
    num_pid_m = tl.cdiv(M, BLOCK_M)
    num_pid_n = tl.cdiv(N, BLOCK_N)
    num_pid_in_group = GROUP_M * num_pid_n
    group_id = pid // num_pid_in_group
    first_pid_m = group_id * GROUP_M
    group_size_m = min(num_pid_m - first_pid_m, GROUP_M)
    pid_m = first_pid_m + ((pid % num_pid_in_group) % group_size_m)
    pid_n = (pid % num_pid_in_group) // group_size_m

    offs_am = (pid_m * BLOCK_M + tl.arange(0, BLOCK_M)) % M
    offs_bn = (pid_n * BLOCK_N + tl.arange(0, BLOCK_N)) % N
    offs_k = tl.arange(0, BLOCK_K)
    a_ptrs = a_ptr + offs_am[:, None] * stride_am + offs_k[None, :] * stride_ak
    b_ptrs = b_ptr + offs_k[:, None] * stride_bk + offs_bn[None, :] * stride_bn

    acc = tl.zeros((BLOCK_M, BLOCK_N), dtype=tl.float32)
    for kk in range(0, tl.cdiv(K, BLOCK_K)):
        a = tl.load(a_ptrs, mask=offs_k[None, :] < K - kk * BLOCK_K, other=0.0)
        b = tl.load(b_ptrs, mask=offs_k[:, None] < K - kk * BLOCK_K, other=0.0)
        acc = tl.dot(a, b, acc)
        a_ptrs += BLOCK_K * stride_ak
        b_ptrs += BLOCK_K * stride_bk

    c = acc.to(c_ptr.dtype.element_ty)
    offs_cm = pid_m * BLOCK_M + tl.arange(0, BLOCK_M)
    offs_cn = pid_n * BLOCK_N + tl.arange(0, BLOCK_N)
    c_ptrs = c_ptr + offs_cm[:, None] * stride_cm + offs_cn[None, :] * stride_cn
    mask = (offs_cm[:, None] < M) & (offs_cn[None, :] < N)
    tl.store(c_ptrs, c, mask=mask)

# config = {"BLOCK_K": 32, "BLOCK_M": 256, "BLOCK_N": 64, "GROUP_M": 4, "arch": "sm_100", "dtype": "fp8e5m2", "num_ctas": 1, "num_stages": 3, "num_warps": 4}
# arch = sm_100


// ===== COMPILED SASS (sm_100a) =====

	.target	sm_100a

	.elftype	@"ET_EXEC"


//--------------------- .note.nv.tkinfo           --------------------------
	.section	.note.nv.tkinfo,"",@"SHT_NOTE"
	.sectionflags	@"SHF_NOTE_NV_TKINFO"
	.tkinfo
        /*0018*/ 	.word	0x00000081
        /*0030*/ 	.string	""
        /*0030*/ 	.string	"ptxas-blackwell"
        /*0030*/ 	.string	"Cuda compilation tools, release 12.9, V12.9.86"
        /*0030*/ 	.string	"Build cuda_12.9.r12.9/compiler.36037853_0"
        /*0030*/ 	.string	"-v  -suppress-debug-info  -lineinfo  -arch sm_100a "



//--------------------- .note.nv.cuver            --------------------------
	.section	.note.nv.cuver,"",@"SHT_NOTE"
	.sectionflags	@"SHF_NOTE_NV_CUVER"
        /*0018*/ 	.short	0x0001
        /*001a*/ 	.short	0x0064
        /*001c*/ 	.short	0x0001
        /*001e*/ 	.short	0x0000
        /*0020*/ 	.short	0x0001
        /*0022*/ 	.short	0x0000


//--------------------- .nv.info                  --------------------------
	.section	.nv.info,"",@"SHT_CUDA_INFO"
	.align	4


	//----- nvinfo : EIATTR_REGCOUNT
	.align		4
        /*0000*/ 	.byte	0x04, 0x2f
        /*0002*/ 	.short	(.L_4 - .L_3)
	.align		4
.L_3:
        /*0004*/ 	.word	index@(matmul_kernel)
        /*0008*/ 	.word	0x000000ff


	//----- nvinfo : EIATTR_FRAME_SIZE
	.align		4
.L_4:
        /*000c*/ 	.byte	0x04, 0x11
        /*000e*/ 	.short	(.L_6 - .L_5)
	.align		4
.L_5:
        /*0010*/ 	.word	index@($__internal_2_$__cuda_sm10x_tcgen05_guardrail_trap_unallocated_columns_being_dealloced)
        /*0014*/ 	.word	0x00000000


	//----- nvinfo : EIATTR_FRAME_SIZE
	.align		4
.L_6:
        /*0018*/ 	.byte	0x04, 0x11
        /*001a*/ 	.short	(.L_8 - .L_7)
	.align		4
.L_7:
        /*001c*/ 	.word	index@($__internal_1_$__cuda_sm10x_tcgen05_guardrail_trap_phase_invalid_during_alloc)
        /*0020*/ 	.word	0x00000000


	//----- nvinfo : EIATTR_FRAME_SIZE
	.align		4
.L_8:
        /*0024*/ 	.byte	0x04, 0x11
        /*0026*/ 	.short	(.L_10 - .L_9)
	.align		4
.L_9:
        /*0028*/ 	.word	index@($__internal_0_$__cuda_sm10x_tcgen05_guardrail_trap_col_being_dealloced_not_returned_by_alloc)
        /*002c*/ 	.word	0x00000000


	//----- nvinfo : EIATTR_FRAME_SIZE
	.align		4
.L_10:
        /*0030*/ 	.byte	0x04, 0x11
        /*0032*/ 	.short	(.L_12 - .L_11)
	.align		4
.L_11:
        /*0034*/ 	.word	index@(matmul_kernel)
        /*0038*/ 	.word	0x00000000


	//----- nvinfo : EIATTR_MIN_STACK_SIZE
	.align		4
.L_12:
        /*003c*/ 	.byte	0x04, 0x12
        /*003e*/ 	.short	(.L_14 - .L_13)
	.align		4
.L_13:
        /*0040*/ 	.word	index@(matmul_kernel)
        /*0044*/ 	.word	0x00000000
.L_14:


//--------------------- .nv.info.matmul_kernel    --------------------------
	.section	.nv.info.matmul_kernel,"",@"SHT_CUDA_INFO"
	.sectionflags	@""
	.align	4


	//----- nvinfo : EIATTR_CUDA_API_VERSION
	.align		4
        /*0000*/ 	.byte	0x04, 0x37
        /*0002*/ 	.short	(.L_16 - .L_15)
.L_15:
        /*0004*/ 	.word	0x00000081


	//----- nvinfo : EIATTR_KPARAM_INFO
	.align		4
.L_16:
        /*0008*/ 	.byte	0x04, 0x17
        /*000a*/ 	.short	(.L_18 - .L_17)
.L_17:
        /*000c*/ 	.word	0x00000000
        /*0010*/ 	.short	0x000d
        /*0012*/ 	.short	0x0048
        /*0014*/ 	.byte	0x00, 0xf4, 0x21, 0x00


	//----- nvinfo : EIATTR_KPARAM_INFO
	.align		4
.L_18:
        /*0018*/ 	.byte	0x04, 0x17
        /*001a*/ 	.short	(.L_20 - .L_19)
.L_19:
        /*001c*/ 	.word	0x00000000
        /*0020*/ 	.short	0x000c
        /*0022*/ 	.short	0x0040
        /*0024*/ 	.byte	0x00, 0xf4, 0x21, 0x00


	//----- nvinfo : EIATTR_KPARAM_INFO
	.align		4
.L_20:
        /*0028*/ 	.byte	0x04, 0x17
        /*002a*/ 	.short	(.L_22 - .L_21)
.L_21:
        /*002c*/ 	.word	0x00000000
        /*0030*/ 	.short	0x000b
        /*0032*/ 	.short	0x0038
        /*0034*/ 	.byte	0x00, 0xf0, 0x11, 0x00


	//----- nvinfo : EIATTR_KPARAM_INFO
	.align		4
.L_22:
        /*0038*/ 	.byte	0x04, 0x17
        /*003a*/ 	.short	(.L_24 - .L_23)
.L_23:
        /*003c*/ 	.word	0x00000000
        /*0040*/ 	.short	0x000a
        /*0042*/ 	.short	0x0034
        /*0044*/ 	.byte	0x00, 0xf0, 0x11, 0x00


	//----- nvinfo : EIATTR_KPARAM_INFO
	.align		4
.L_24:
        /*0048*/ 	.byte	0x04, 0x17
        /*004a*/ 	.short	(.L_26 - .L_25)
.L_25:
        /*004c*/ 	.word	0x00000000
        /*0050*/ 	.short	0x0009
        /*0052*/ 	.short	0x0030
        /*0054*/ 	.byte	0x00, 0xf0, 0x11, 0x00


	//----- nvinfo : EIATTR_KPARAM_INFO
	.align		4
.L_26:
        /*0058*/ 	.byte	0x04, 0x17
        /*005a*/ 	.short	(.L_28 - .L_27)
.L_27:
        /*005c*/ 	.word	0x00000000
        /*0060*/ 	.short	0x0008
        /*0062*/ 	.short	0x002c
        /*0064*/ 	.byte	0x00, 0xf0, 0x11, 0x00


	//----- nvinfo : EIATTR_KPARAM_INFO
	.align		4
.L_28:
        /*0068*/ 	.byte	0x04, 0x17
        /*006a*/ 	.short	(.L_30 - .L_29)
.L_29:
        /*006c*/ 	.word	0x00000000
        /*0070*/ 	.short	0x0007
        /*0072*/ 	.short	0x0028
        /*0074*/ 	.byte	0x00, 0xf0, 0x11, 0x00


	//----- nvinfo : EIATTR_KPARAM_INFO
	.align		4
.L_30:
        /*0078*/ 	.byte	0x04, 0x17
        /*007a*/ 	.short	(.L_32 - .L_31)
.L_31:
        /*007c*/ 	.word	0x00000000
        /*0080*/ 	.short	0x0006
        /*0082*/ 	.short	0x0024
        /*0084*/ 	.byte	0x00, 0xf0, 0x11, 0x00


	//----- nvinfo : EIATTR_KPARAM_INFO
	.align		4
.L_32:
        /*0088*/ 	.byte	0x04, 0x17
        /*008a*/ 	.short	(.L_34 - .L_33)
.L_33:
        /*008c*/ 	.word	0x00000000
        /*0090*/ 	.short	0x0005
        /*0092*/ 	.short	0x0020
        /*0094*/ 	.byte	0x00, 0xf0, 0x11, 0x00


	//----- nvinfo : EIATTR_KPARAM_INFO
	.align		4
.L_34:
        /*0098*/ 	.byte	0x04, 0x17
        /*009a*/ 	.short	(.L_36 - .L_35)
.L_35:
        /*009c*/ 	.word	0x00000000
        /*00a0*/ 	.short	0x0004
        /*00a2*/ 	.short	0x001c
        /*00a4*/ 	.byte	0x00, 0xf0, 0x11, 0x00


	//----- nvinfo : EIATTR_KPARAM_INFO
	.align		4
.L_36:
        /*00a8*/ 	.byte	0x04, 0x17
        /*00aa*/ 	.short	(.L_38 - .L_37)
.L_37:
        /*00ac*/ 	.word	0x00000000
        /*00b0*/ 	.short	0x0003
        /*00b2*/ 	.short	0x0018
        /*00b4*/ 	.byte	0x00, 0xf0, 0x11, 0x00


	//----- nvinfo : EIATTR_KPARAM_INFO
	.align		4
.L_38:
        /*00b8*/ 	.byte	0x04, 0x17
        /*00ba*/ 	.short	(.L_40 - .L_39)
.L_39:
        /*00bc*/ 	.word	0x00000000
        /*00c0*/ 	.short	0x0002
        /*00c2*/ 	.short	0x0010
        /*00c4*/ 	.byte	0x00, 0xf4, 0x21, 0x00


	//----- nvinfo : EIATTR_KPARAM_INFO
	.align		4
.L_40:
        /*00c8*/ 	.byte	0x04, 0x17
        /*00ca*/ 	.short	(.L_42 - .L_41)
.L_41:
        /*00cc*/ 	.word	0x00000000
        /*00d0*/ 	.short	0x0001
        /*00d2*/ 	.short	0x0008
        /*00d4*/ 	.byte	0x00, 0xf4, 0x21, 0x00


	//----- nvinfo : EIATTR_KPARAM_INFO
	.align		4
.L_42:
        /*00d8*/ 	.byte	0x04, 0x17
        /*00da*/ 	.short	(.L_44 - .L_43)
.L_43:
        /*00dc*/ 	.word	0x00000000
        /*00e0*/ 	.short	0x0000
        /*00e2*/ 	.short	0x0000
        /*00e4*/ 	.byte	0x00, 0xf4, 0x21, 0x00


	//----- nvinfo : EIATTR_AT_ENTRY_FRAGMENTS
	.align		4
.L_44:
        /*00e8*/ 	.byte	0x04, 0x4f
        /*00ea*/ 	.short	(.L_46 - .L_45)


	//   ....[0]....
.L_45:
        /*00ec*/ 	.word	0x00000004


	//----- nvinfo : EIATTR_RESERVED_SMEM_USED
	.align		4
.L_46:
        /*00f0*/ 	.byte	0x01, 0x41
	.zero		2


	//----- nvinfo : EIATTR_SPARSE_MMA_MASK
	.align		4
        /*00f4*/ 	.byte	0x03, 0x50
        /*00f6*/ 	.short	0x0000


	//----- nvinfo : EIATTR_TCGEN05_1CTA_USED
	.align		4
        /*00f8*/ 	.byte	0x01, 0x51
	.zero		2


	//----- nvinfo : EIATTR_MAXREG_COUNT
	.align		4
        /*00fc*/ 	.byte	0x03, 0x1b
        /*00fe*/ 	.short	0x00ff


	//----- nvinfo : EIATTR_NUM_BARRIERS
	.align		4
        /*0100*/ 	.byte	0x02, 0x4c
        /*0102*/ 	.byte	0x01
	.zero		1


	//----- nvinfo : EIATTR_INT_WARP_WIDE_INSTR_OFFSETS
	.align		4
        /*0104*/ 	.byte	0x04, 0x31
        /*0106*/ 	.short	(.L_48 - .L_47)


	//   ....[0]....
.L_47:
        /*0108*/ 	.word	0x00001780


	//   ....[1]....
        /*010c*/ 	.word	0x000017b0


	//   ....[2]....
        /*0110*/ 	.word	0x00003b40


	//   ....[3]....
        /*0114*/ 	.word	0x0000ab80


	//   ....[4]....
        /*0118*/ 	.word	0x0000abd0


	//----- nvinfo : EIATTR_COOP_GROUP_MASK_REGIDS
	.align		4
.L_48:
        /*011c*/ 	.byte	0x04, 0x29
        /*011e*/ 	.short	(.L_50 - .L_49)


	//   ....[0]....
.L_49:
        /*0120*/ 	.word	0xffffffff


	//   ....[1]....
        /*0124*/ 	.word	0xffffffff


	//   ....[2]....
        /*0128*/ 	.word	0xffffffff


	//   ....[3]....
        /*012c*/ 	.word	0xffffffff


	//----- nvinfo : EIATTR_COOP_GROUP_INSTR_OFFSETS
	.align		4
.L_50:
        /*0130*/ 	.byte	0x04, 0x28
        /*0132*/ 	.short	(.L_52 - .L_51)


	//   ....[0]....
.L_51:
        /*0134*/ 	.word	0x00000070


	//   ....[1]....
        /*0138*/ 	.word	0x00000330


	//   ....[2]....
        /*013c*/ 	.word	0x0000aa10


	//   ....[3]....
        /*0140*/ 	.word	0x0000ac80


	//----- nvinfo : EIATTR_VRC_CTA_INIT_COUNT
	.align		4
.L_52:
        /*0144*/ 	.byte	0x02, 0x4a
        /*0146*/ 	.byte	0x80
	.zero		1


	//----- nvinfo : EIATTR_MBARRIER_INSTR_OFFSETS
	.align		4
        /*0148*/ 	.byte	0x04, 0x39
        /*014a*/ 	.short	(.L_54 - .L_53)


	//   ....[0]....
.L_53:
        /*014c*/ 	.word	0x00001920
        /*0150*/ 	.word	0x000000ff
        /*0154*/ 	.word	0x00000000
        /*0158*/ 	.short	0x0100
        /*015a*/ 	.byte	0x08
	.zero		1


	//   ....[1]....
        /*015c*/ 	.word	0x00003b60
        /*0160*/ 	.word	0x000000ff
        /*0164*/ 	.word	0x00005008
        /*0168*/ 	.short	0x0100
        /*016a*/ 	.byte	0x0b
	.zero		1


	//   ....[2]....
        /*016c*/ 	.word	0x00004a50
        /*0170*/ 	.word	0x000000ff
        /*0174*/ 	.word	0x00000000
        /*0178*/ 	.short	0x010a
        /*017a*/ 	.byte	0x08
	.zero		1


	//   ....[3]....
        /*017c*/ 	.word	0x00006370
        /*0180*/ 	.word	0x000000ff
        /*0184*/ 	.word	0x00000000
        /*0188*/ 	.short	0x010a
        /*018a*/ 	.byte	0x08
	.zero		1


	//   ....[4]....
        /*018c*/ 	.word	0x00006510
        /*0190*/ 	.word	0x000000ff
        /*0194*/ 	.word	0x00005000
        /*0198*/ 	.short	0x0108
        /*019a*/ 	.byte	0x0b
	.zero		1


	//   ....[5]....
        /*019c*/ 	.word	0x00006680
        /*01a0*/ 	.word	0x000000ff
        /*01a4*/ 	.word	0x00005008
        /*01a8*/ 	.short	0x0108
        /*01aa*/ 	.byte	0x0b
	.zero		1


	//   ....[6]....
        /*01ac*/ 	.word	0x0000aca0
        /*01b0*/ 	.word	0x000000ff
        /*01b4*/ 	.word	0x00000000
        /*01b8*/ 	.short	0x010a
        /*01ba*/ 	.byte	0x08
	.zero		1


	//   ....[7]....
        /*01bc*/ 	.word	0x0000acd0
        /*01c0*/ 	.word	0x000000ff
        /*01c4*/ 	.word	0x00000000
        /*01c8*/ 	.short	0x010a
        /*01ca*/ 	.byte	0x08
	.zero		1


	//----- nvinfo : EIATTR_NUM_MBARRIERS
	.align		4
.L_54:
        /*01cc*/ 	.byte	0x03, 0x38
        /*01ce*/ 	.short	0x0002


	//----- nvinfo : EIATTR_EXIT_INSTR_OFFSETS
	.align		4
        /*01d0*/ 	.byte	0x04, 0x1c
        /*01d2*/ 	.short	(.L_56 - .L_55)


	//   ....[0]....
.L_55:
        /*01d4*/ 	.word	0x0000ac90


	//----- nvinfo : EIATTR_REQNTID
	.align		4
.L_56:
        /*01d8*/ 	.byte	0x04, 0x10
        /*01da*/ 	.short	(.L_58 - .L_57)
.L_57:
        /*01dc*/ 	.word	0x00000080
        /*01e0*/ 	.word	0x00000001
        /*01e4*/ 	.word	0x00000001


	//----- nvinfo : EIATTR_CRS_STACK_SIZE
	.align		4
.L_58:
        /*01e8*/ 	.byte	0x04, 0x1e
        /*01ea*/ 	.short	(.L_60 - .L_59)
.L_59:
        /*01ec*/ 	.word	0x00000000


	//----- nvinfo : EIATTR_CBANK_PARAM_SIZE
	.align		4
.L_60:
        /*01f0*/ 	.byte	0x03, 0x19
        /*01f2*/ 	.short	0x0050


	//----- nvinfo : EIATTR_PARAM_CBANK
	.align		4
        /*01f4*/ 	.byte	0x04, 0x0a
        /*01f6*/ 	.short	(.L_62 - .L_61)
	.align		4
.L_61:
        /*01f8*/ 	.word	index@(.nv.constant0.matmul_kernel)
        /*01fc*/ 	.short	0x0380
        /*01fe*/ 	.short	0x0050


	//----- nvinfo : EIATTR_SW_WAR
	.align		4
.L_62:
        /*0200*/ 	.byte	0x04, 0x36
        /*0202*/ 	.short	(.L_64 - .L_63)
.L_63:
        /*0204*/ 	.word	0x00000008
.L_64:


//--------------------- .nv.compat                --------------------------
	.section	.nv.compat,"",@"SHT_CUDA_COMPAT_INFO"
	.align	4
        /*0000*/ 	.byte	0x02, 0x02, 0x02, 0x00, 0x02, 0x05, 0x05, 0x00, 0x02, 0x03, 0x00, 0x00, 0x02, 0x06, 0x01, 0x00


//--------------------- .nv.callgraph             --------------------------
	.section	.nv.callgraph,"",@"SHT_CUDA_CALLGRAPH"
	.align	4
	.sectionentsize	8
	.align		4
        /*0000*/ 	.word	0x00000000
	.align		4
        /*0004*/ 	.word	0xffffffff
	.align		4
        /*0008*/ 	.word	0x00000000
	.align		4
        /*000c*/ 	.word	0xfffffffe
	.align		4
        /*0010*/ 	.word	0x00000000
	.align		4
        /*0014*/ 	.word	0xfffffffd
	.align		4
        /*0018*/ 	.word	0x00000000
	.align		4
        /*001c*/ 	.word	0xfffffffc


//--------------------- .text.matmul_kernel       --------------------------
	.section	.text.matmul_kernel,"ax",@progbits
	.align	128
        .global         matmul_kernel
        .type           matmul_kernel,@function
        .size           matmul_kernel,(.L_x_20 - matmul_kernel)
        .other          matmul_kernel,@"STO_CUDA_ENTRY STV_DEFAULT"
matmul_kernel:
.text.matmul_kernel:
[----:B------:R-:W0:Y:S01]  /*0000*/  LDC R1, c[0x0][0x37c] ;  /* 0x0000df00ff017b82 */ /* 0x000e220000000800 */
[----:B------:R-:W1:Y:S01]  /*0010*/  S2R R117, SR_TID.X ;  /* 0x0000000000757919 */ /* 0x000e620000002100 */
[----:B------:R-:W2:Y:S01]  /*0020*/  LDCU.64 UR24, c[0x0][0x358] ;  /* 0x00006b00ff1877ac */ /* 0x000ea20008000a00 */
[----:B-1----:R-:W-:-:S13]  /*0030*/  ISETP.GE.U32.AND P0, PT, R117, 0x20, PT ;  /* 0x000000207500780c */ /* 0x002fda0003f06070 */
[----:B------:R-:W-:Y:S02]  /*0040*/  VOTEU.ANY UP0, P0 ;  /* 0x0000000000ff7886 */ /* 0x000fe40000000100 */
[----:B0-2---:R-:W-:Y:S05]  /*0050*/  BRA.U UP0, `(.L_x_0) ;  /* 0x0000000100b87547 */ /* 0x005fea000b800000 */
[----:B------:R-:W0:Y:S01]  /*0060*/  S2UR UR6, SR_CgaCtaId ;  /* 0x00000000000679c3 */ /* 0x000e220000008800 */
[----:B------:R-:W-:Y:S01]  /*0070*/  NOP ;  /* 0x0000000000007918 */ /* 0x000fe20000000000 */
[----:B------:R-:W-:Y:S02]  /*0080*/  UMOV UR4, 0x40 ;  /* 0x0000004000047882 */ /* 0x000fe40000000000 */
[----:B0-----:R-:W-:-:S09]  /*0090*/  ULEA UR4, UR6, UR4, 0x18 ;  /* 0x0000000406047291 */ /* 0x001fd2000f8ec0ff */
[----:B------:R-:W0:Y:S01]  /*00a0*/  LDS.U8 R0, [UR4] ;  /* 0x00000004ff007984 */ /* 0x000e220008000000 */
[----:B------:R-:W-:Y:S02]  /*00b0*/  UMOV UR4, 0x400 ;  /* 0x0000040000047882 */ /* 0x000fe40000000000 */
[----:B------:R-:W-:Y:S01]  /*00c0*/  ULEA UR4, UR6, UR4, 0x18 ;  /* 0x0000000406047291 */ /* 0x000fe2000f8ec0ff */
[----:B0-----:R-:W-:-:S13]  /*00d0*/  ISETP.NE.AND P0, PT, R0, RZ, PT ;  /* 0x000000ff0000720c */ /* 0x001fda0003f05270 */
[----:B------:R-:W-:Y:S05]  /*00e0*/  @P0 BRA `(.L_x_1) ;  /* 0x00000000007c0947 */ /* 0x000fea0003800000 */
[----:B------:R-:W-:-:S13]  /*00f0*/  ELECT P0, URZ, PT ;  /* 0x0000000000ff782f */ /* 0x000fda0003800000 */
[----:B------:R-:W-:Y:S05]  /*0100*/  @!P0 BRA `(.L_x_2) ;  /* 0x0000000000848947 */ /* 0x000fea0003800000 */
[----:B------:R-:W-:Y:S01]  /*0110*/  UMOV UR5, 0x4 ;  /* 0x0000000400057882 */ /* 0x000fe20000000000 */
[----:B------:R-:W-:Y:S02]  /*0120*/  IMAD.MOV.U32 R4, RZ, RZ, 0x1 ;  /* 0x00000001ff047424 */ /* 0x000fe400078e00ff */
[----:B------:R-:W-:Y:S02]  /*0130*/  IMAD.MOV.U32 R5, RZ, RZ, 0xf ;  /* 0x0000000fff057424 */ /* 0x000fe400078e00ff */
[----:B------:R-:W-:Y:S04]  /*0140*/  DEPBAR.LE SB0, 0x36 ;  /* 0x00008d800000791a */ /* 0x000fe80000000000 */
[----:B------:R-:W0:Y:S02]  /*0150*/  UTCATOMSWS.FIND_AND_SET.ALIGN UP1, UR5, UR5 ;  /* 0x00000005000575e3 */ /* 0x000e240008020800 */
[----:B0-----:R-:W-:-:S04]  /*0160*/  PLOP3.LUT P0, PT, PT, PT, UP1, 0x80, 0x8 ;  /* 0x000000000008781c */ /* 0x001fc80003f0f018 */
[----:B------:R-:W-:-:S04]  /*0170*/  SEL R0, RZ, 0xffffffff, !P0 ;  /* 0xffffffffff007807 */ /* 0x000fc80004000000 */
[----:B------:R-:W-:Y:S01]  /*0180*/  ISETP.NE.AND P0, PT, R0, RZ, PT ;  /* 0x000000ff0000720c */ /* 0x000fe20003f05270 */
[----:B------:R-:W-:-:S12]  /*0190*/  IMAD.U32 R0, RZ, RZ, UR5 ;  /* 0x00000005ff007e24 */ /* 0x000fd8000f8e00ff */
[----:B------:R-:W-:Y:S05]  /*01a0*/  @P0 BRA `(.L_x_3) ;  /* 0x0000000000240947 */ /* 0x000fea0003800000 */
.L_x_4:
[----:B------:R-:W-:Y:S05]  /*01b0*/  NANOSLEEP 0x64 ;  /* 0x000000640000795d */ /* 0x000fea0003800000 */
[----:B------:R-:W-:-:S05]  /*01c0*/  UMOV UR5, 0x4 ;  /* 0x0000000400057882 */ /* 0x000fca0000000000 */
[----:B------:R-:W-:Y:S04]  /*01d0*/  DEPBAR.LE SB0, 0x36 ;  /* 0x00008d800000791a */ /* 0x000fe80000000000 */
[----:B------:R-:W0:Y:S02]  /*01e0*/  UTCATOMSWS.FIND_AND_SET.ALIGN UP1, UR5, UR5 ;  /* 0x00000005000575e3 */ /* 0x000e240008020800 */
[----:B0-----:R-:W-:-:S04]  /*01f0*/  PLOP3.LUT P0, PT, PT, PT, UP1, 0x80, 0x8 ;  /* 0x000000000008781c */ /* 0x001fc80003f0f018 */
[----:B------:R-:W-:-:S04]  /*0200*/  SEL R0, RZ, 0xffffffff, !P0 ;  /* 0xffffffffff007807 */ /* 0x000fc80004000000 */
[----:B------:R-:W-:Y:S01]  /*0210*/  ISETP.NE.AND P0, PT, R0, RZ, PT ;  /* 0x000000ff0000720c */ /* 0x000fe20003f05270 */
[----:B------:R-:W-:-:S12]  /*0220*/  IMAD.U32 R0, RZ, RZ, UR5 ;  /* 0x00000005ff007e24 */ /* 0x000fd8000f8e00ff */
[----:B------:R-:W-:Y:S05]  /*0230*/  @!P0 BRA `(.L_x_4) ;  /* 0xfffffffc00dc8947 */ /* 0x000fea000383ffff */
.L_x_3:
[C---:B------:R-:W-:Y:S01]  /*0240*/  VIADD R3, R0.reuse, 0x10 ;  /* 0x0000001000037836 */ /* 0x040fe20000000000 */
[----:B------:R-:W-:Y:S01]  /*0250*/  UMOV UR5, 0x50 ;  /* 0x0000005000057882 */ /* 0x000fe20000000000 */
[----:B------:R-:W-:Y:S01]  /*0260*/  SHF.L.U32 R2, R5, R0, RZ ;  /* 0x0000000005027219 */ /* 0x000fe200000006ff */
[----:B------:R-:W-:Y:S01]  /*0270*/  ULEA UR5, UR6, UR5, 0x18 ;  /* 0x0000000506057291 */ /* 0x000fe2000f8ec0ff */
[----:B------:R-:W-:Y:S01]  /*0280*/  IMAD.SHL.U32 R0, R0, 0x20, RZ ;  /* 0x0000002000007824 */ /* 0x000fe200078e00ff */
[----:B------:R-:W-:-:S04]  /*0290*/  SHF.L.U32 R3, R4, R3, RZ ;  /* 0x0000000304037219 */ /* 0x000fc800000006ff */
[----:B------:R-:W-:-:S05]  /*02a0*/  LOP3.LUT R2, R3, R2, RZ, 0xfc, !PT ;  /* 0x0000000203027212 */ /* 0x000fca00078efcff */
[----:B------:R0:W-:Y:S04]  /*02b0*/  ATOMS.OR RZ, [UR5], R2 ;  /* 0x00000002ffff798c */ /* 0x0001e8000b000005 */
[----:B------:R0:W-:Y:S01]  /*02c0*/  STS [UR4], R0 ;  /* 0x00000000ff007988 */ /* 0x0001e20008000804 */
[----:B------:R-:W-:Y:S05]  /*02d0*/  BRA `(.L_x_2) ;  /* 0x0000000000107947 */ /* 0x000fea0003800000 */
.L_x_1:
[----:B------:R-:W-:Y:S01]  /*02e0*/  IMAD.MOV.U32 R0, RZ, RZ, -0x1 ;  /* 0xffffffffff007424 */ /* 0x000fe200078e00ff */
[----:B------:R-:W-:-:S04]  /*02f0*/  MOV R2, 0x320 ;  /* 0x0000032000027802 */ /* 0x000fc80000000f00 */
[----:B------:R0:W-:Y:S03]  /*0300*/  STS [UR4], R0 ;  /* 0x00000000ff007988 */ /* 0x0001e60008000804 */
[----:B0-----:R-:W-:Y:S05]  /*0310*/  CALL.REL.NOINC `($__internal_1_$__cuda_sm10x_tcgen05_guardrail_trap_phase_invalid_during_alloc) ;  /* 0x000000a800847944 */ /* 0x001fea0003c00000 */
.L_x_2:
[----:B------:R-:W-:Y:S05]  /*0320*/  WARPSYNC.ALL ;  /* 0x0000000000007948 */ /* 0x000fea0003800000 */
[----:B------:R-:W-:Y:S01]  /*0330*/  NOP ;  /* 0x0000000000007918 */ /* 0x000fe20000000000 */
.L_x_0:
[----:B------:R-:W1:Y:S01]  /*0340*/  LDC.64 R118, c[0x0][0x398] ;  /* 0x0000e600ff767b82 */ /* 0x000e620000000a00 */
[----:B------:R-:W2:Y:S01]  /*0350*/  S2R R5, SR_CTAID.X ;  /* 0x0000000000057919 */ /* 0x000ea20000002500 */
[----:B------:R-:W-:Y:S01]  /*0360*/  UMOV UR11, 0x400 ;  /* 0x00000400000b7882 */ /* 0x000fe20000000000 */
[----:B------:R-:W3:Y:S01]  /*0370*/  LDCU UR9, c[0x0][0x3a4] ;  /* 0x00007480ff0977ac */ /* 0x000ee20008000800 */
[----:B------:R-:W4:Y:S04]  /*0380*/  LDCU.128 UR16, c[0x0][0x380] ;  /* 0x00007000ff1077ac */ /* 0x000f280008000c00 */
[----:B------:R-:W5:Y:S08]  /*0390*/  S2UR UR5, SR_CgaCtaId ;  /* 0x00000000000579c3 */ /* 0x000f700000008800 */
[----:B------:R-:W0:Y:S02]  /*03a0*/  LDC R121, c[0x0][0x3a0] ;  /* 0x0000e800ff797b82 */ /* 0x000e240000000800 */
[----:B01----:R-:W-:Y:S01]  /*03b0*/  VIADD R0, R119, 0x3f ;  /* 0x0000003f77007836 */ /* 0x003fe20000000000 */
[----:B------:R-:W-:-:S02]  /*03c0*/  IABS R161, R119 ;  /* 0x0000007700a17213 */ /* 0x000fc40000000000 */
[----:B------:R-:W-:Y:S02]  /*03d0*/  IABS R15, R118 ;  /* 0x00000076000f7213 */ /* 0x000fe40000000000 */
[----:B------:R-:W-:Y:S01]  /*03e0*/  SHF.R.S32.HI R3, RZ, 0x1f, R0 ;  /* 0x0000001fff037819 */ /* 0x000fe20000011400 */
[----:B-----5:R-:W-:-:S03]  /*03f0*/  ULEA UR11, UR5, UR11, 0x18 ;  /* 0x0000000b050b7291 */ /* 0x020fc6000f8ec0ff */
[----:B------:R-:W-:Y:S01]  /*0400*/  LEA.HI R3, R3, R0, RZ, 0x6 ;  /* 0x0000000003037211 */ /* 0x000fe200078f30ff */
[----:B------:R-:W-:Y:S01]  /*0410*/  BAR.SYNC.DEFER_BLOCKING 0x0 ;  /* 0x0000000000007b1d */ /* 0x000fe20000010000 */
[----:B--2---:R-:W-:Y:S01]  /*0420*/  IABS R8, R5 ;  /* 0x0000000500087213 */ /* 0x004fe20000000000 */
[----:B------:R-:W-:Y:S01]  /*0430*/  UIADD3 UR8, UPT, UPT, UR11, 0x5000, URZ ;  /* 0x000050000b087890 */ /* 0x000fe2000fffe0ff */
[----:B------:R-:W-:Y:S01]  /*0440*/  SHF.R.S32.HI R3, RZ, 0x6, R3 ;  /* 0x00000006ff037819 */ /* 0x000fe20000011403 */
[----:B------:R-:W-:-:S04]  /*0450*/  VIADD R19, R121, 0xffffffe2 ;  /* 0xffffffe279137836 */ /* 0x000fc80000000000 */
[----:B------:R-:W-:Y:S02]  /*0460*/  IMAD.SHL.U32 R4, R3, 0x4, RZ ;  /* 0x0000000403047824 */ /* 0x000fe400078e00ff */
[----:B------:R-:W-:-:S03]  /*0470*/  VIADD R18, R121, 0xffffffe3 ;  /* 0xffffffe379127836 */ /* 0x000fc60000000000 */
[-C--:B------:R-:W-:Y:S02]  /*0480*/  IABS R7, R4.reuse ;  /* 0x0000000400077213 */ /* 0x080fe40000000000 */
[----:B------:R-:W-:Y:S02]  /*0490*/  IABS R10, R4 ;  /* 0x00000004000a7213 */ /* 0x000fe40000000000 */
[----:B------:R-:W0:Y:S01]  /*04a0*/  I2F.RP R0, R7 ;  /* 0x0000000700007306 */ /* 0x000e220000209400 */
[----:B------:R-:W1:Y:S07]  /*04b0*/  LDS R13, [UR11] ;  /* 0x0000000bff0d7984 */ /* 0x000e6e0008000800 */
[----:B0-----:R-:W0:Y:S02]  /*04c0*/  MUFU.RCP R0, R0 ;  /* 0x0000000000007308 */ /* 0x001e240000001000 */
[----:B0-----:R-:W-:-:S02]  /*04d0*/  VIADD R2, R0, 0xffffffe ;  /* 0x0ffffffe00027836 */ /* 0x001fc40000000000 */
[----:B------:R-:W-:-:S04]  /*04e0*/  IMAD.MOV R0, RZ, RZ, -R10 ;  /* 0x000000ffff007224 */ /* 0x000fc800078e0a0a */
[----:B------:R0:W2:Y:S02]  /*04f0*/  F2I.FTZ.U32.TRUNC.NTZ R3, R2 ;  /* 0x0000000200037305 */ /* 0x0000a4000021f000 */
[----:B0-----:R-:W-:Y:S01]  /*0500*/  IMAD.MOV.U32 R2, RZ, RZ, RZ ;  /* 0x000000ffff027224 */ /* 0x001fe200078e00ff */
[----:B-1----:R-:W-:Y:S01]  /*0510*/  R2UR UR10, R13 ;  /* 0x000000000d0a72ca */ /* 0x002fe200000e0000 */
[----:B--2---:R-:W-:-:S04]  /*0520*/  IMAD.MOV R6, RZ, RZ, -R3 ;  /* 0x000000ffff067224 */ /* 0x004fc800078e0a03 */
[----:B------:R-:W-:Y:S02]  /*0530*/  IMAD R9, R6, R7, RZ ;  /* 0x0000000706097224 */ /* 0x000fe400078e02ff */
[----:B------:R-:W-:Y:S02]  /*0540*/  IMAD.MOV.U32 R6, RZ, RZ, R8 ;  /* 0x000000ffff067224 */ /* 0x000fe400078e0008 */
[----:B------:R-:W-:-:S06]  /*0550*/  IMAD.HI.U32 R3, R3, R9, R2 ;  /* 0x0000000903037227 */ /* 0x000fcc00078e0002 */
[----:B------:R-:W-:-:S04]  /*0560*/  IMAD.HI.U32 R3, R3, R6, RZ ;  /* 0x0000000603037227 */ /* 0x000fc800078e00ff */
[----:B------:R-:W-:Y:S01]  /*0570*/  IMAD R0, R3, R0, R6 ;  /* 0x0000000003007224 */ /* 0x000fe200078e0206 */
[----:B------:R-:W-:Y:S04]  /*0580*/  BAR.SYNC.DEFER_BLOCKING 0x0 ;  /* 0x0000000000007b1d */ /* 0x000fe80000010000 */
[----:B------:R-:W-:-:S13]  /*0590*/  ISETP.GT.U32.AND P1, PT, R7, R0, PT ;  /* 0x000000000700720c */ /* 0x000fda0003f24070 */
[----:B------:R-:W-:Y:S02]  /*05a0*/  @!P1 IMAD.IADD R0, R0, 0x1, -R7 ;  /* 0x0000000100009824 */ /* 0x000fe400078e0a07 */
[----:B------:R-:W-:Y:S01]  /*05b0*/  @!P1 VIADD R3, R3, 0x1 ;  /* 0x0000000103039836 */ /* 0x000fe20000000000 */
[----:B------:R-:W-:Y:S02]  /*05c0*/  ISETP.NE.AND P1, PT, R4, RZ, PT ;  /* 0x000000ff0400720c */ /* 0x000fe40003f25270 */
[----:B------:R-:W-:Y:S02]  /*05d0*/  ISETP.GE.U32.AND P0, PT, R0, R7, PT ;  /* 0x000000070000720c */ /* 0x000fe40003f06070 */
[----:B------:R-:W-:-:S04]  /*05e0*/  LOP3.LUT R0, R5, R4, RZ, 0x3c, !PT ;  /* 0x0000000405007212 */ /* 0x000fc800078e3cff */
[----:B------:R-:W-:Y:S01]  /*05f0*/  ISETP.GE.AND P2, PT, R0, RZ, PT ;  /* 0x000000ff0000720c */ /* 0x000fe20003f46270 */
[----:B------:R-:W-:-:S06]  /*0600*/  VIADD R0, R118, 0xff ;  /* 0x000000ff76007836 */ /* 0x000fcc0000000000 */
[----:B------:R-:W-:-:S04]  /*0610*/  @P0 VIADD R3, R3, 0x1 ;  /* 0x0000000103030836 */ /* 0x000fc80000000000 */
[----:B------:R-:W-:Y:S01]  /*0620*/  IMAD.MOV.U32 R2, RZ, RZ, R3 ;  /* 0x000000ffff027224 */ /* 0x000fe200078e0003 */
[----:B------:R-:W-:-:S03]  /*0630*/  SHF.R.S32.HI R3, RZ, 0x1f, R0 ;  /* 0x0000001fff037819 */ /* 0x000fc60000011400 */
[----:B------:R-:W-:Y:S01]  /*0640*/  @!P2 IMAD.MOV R2, RZ, RZ, -R2 ;  /* 0x000000ffff02a224 */ /* 0x000fe200078e0a02 */
[----:B------:R-:W-:Y:S02]  /*0650*/  @!P1 LOP3.LUT R2, RZ, R4, RZ, 0x33, !PT ;  /* 0x00000004ff029212 */ /* 0x000fe400078e33ff */
[----:B------:R-:W-:-:S03]  /*0660*/  LEA.HI R3, R3, R0, RZ, 0x8 ;  /* 0x0000000003037211 */ /* 0x000fc600078f40ff */
[----:B------:R-:W-:Y:S02]  /*0670*/  IMAD.SHL.U32 R10, R2, 0x4, RZ ;  /* 0x00000004020a7824 */ /* 0x000fe400078e00ff */
[----:B------:R-:W-:-:S03]  /*0680*/  IMAD.MOV R2, RZ, RZ, -R2 ;  /* 0x000000ffff027224 */ /* 0x000fc600078e0a02 */
[----:B------:R-:W-:Y:S01]  /*0690*/  LEA.HI.SX32 R3, R3, -R10, 0x18 ;  /* 0x8000000a03037211 */ /* 0x000fe200078fc2ff */
[----:B------:R-:W-:Y:S02]  /*06a0*/  IMAD R12, R4, R2, R5 ;  /* 0x00000002040c7224 */ /* 0x000fe400078e0205 */
[----:B------:R-:W-:Y:S01]  /*06b0*/  IMAD.MOV.U32 R2, RZ, RZ, RZ ;  /* 0x000000ffff027224 */ /* 0x000fe200078e00ff */
[----:B------:R-:W-:Y:S02]  /*06c0*/  VIMNMX R11, PT, PT, R3, 0x4, PT ;  /* 0x00000004030b7848 */ /* 0x000fe40003fe0100 */
[----:B------:R-:W-:Y:S02]  /*06d0*/  IABS R4, R12 ;  /* 0x0000000c00047213 */ /* 0x000fe40000000000 */
[----:B------:R-:W-:-:S04]  /*06e0*/  IABS R7, R11 ;  /* 0x0000000b00077213 */ /* 0x000fc80000000000 */
[----:B------:R-:W0:Y:S08]  /*06f0*/  I2F.RP R0, R7 ;  /* 0x0000000700007306 */ /* 0x000e300000209400 */
[----:B0-----:R-:W0:Y:S02]  /*0700*/  MUFU.RCP R0, R0 ;  /* 0x0000000000007308 */ /* 0x001e240000001000 */
[----:B0-----:R-:W-:-:S06]  /*0710*/  VIADD R3, R0, 0xffffffe ;  /* 0x0ffffffe00037836 */ /* 0x001fcc0000000000 */
[----:B------:R-:W0:Y:S02]  /*0720*/  F2I.FTZ.U32.TRUNC.NTZ R3, R3 ;  /* 0x0000000300037305 */ /* 0x000e24000021f000 */
[----:B0-----:R-:W-:-:S04]  /*0730*/  IMAD.MOV R6, RZ, RZ, -R3 ;  /* 0x000000ffff067224 */ /* 0x001fc800078e0a03 */
[----:B------:R-:W-:Y:S01]  /*0740*/  IMAD R5, R6, R7, RZ ;  /* 0x0000000706057224 */ /* 0x000fe200078e02ff */
[----:B------:R-:W-:-:S03]  /*0750*/  IABS R6, R11 ;  /* 0x0000000b00067213 */ /* 0x000fc60000000000 */
[----:B------:R-:W-:-:S04]  /*0760*/  IMAD.HI.U32 R2, R3, R5, R2 ;  /* 0x0000000503027227 */ /* 0x000fc800078e0002 */
[----:B------:R-:W-:Y:S02]  /*0770*/  IMAD.MOV.U32 R3, RZ, RZ, R4 ;  /* 0x000000ffff037224 */ /* 0x000fe400078e0004 */
[----:B------:R-:W0:Y:S01]  /*0780*/  I2F.RP R4, R161 ;  /* 0x000000a100047306 */ /* 0x000e220000209400 */
[----:B------:R-:W-:Y:S02]  /*0790*/  IMAD.MOV R0, RZ, RZ, -R6 ;  /* 0x000000ffff007224 */ /* 0x000fe400078e0a06 */
[----:B------:R-:W-:-:S04]  /*07a0*/  IMAD.HI.U32 R2, R2, R3, RZ ;  /* 0x0000000302027227 */ /* 0x000fc800078e00ff */
[----:B------:R-:W-:Y:S02]  /*07b0*/  IMAD R0, R2, R0, R3 ;  /* 0x0000000002007224 */ /* 0x000fe400078e0203 */
[----:B------:R-:W1:Y:S03]  /*07c0*/  I2F.RP R3, R15 ;  /* 0x0000000f00037306 */ /* 0x000e660000209400 */
[----:B------:R-:W-:-:S05]  /*07d0*/  ISETP.GT.U32.AND P1, PT, R7, R0, PT ;  /* 0x000000000700720c */ /* 0x000fca0003f24070 */
[----:B0-----:R-:W0:Y:S08]  /*07e0*/  MUFU.RCP R4, R4 ;  /* 0x0000000400047308 */ /* 0x001e300000001000 */
[----:B------:R-:W-:Y:S01]  /*07f0*/  @!P1 IMAD.IADD R0, R0, 0x1, -R7 ;  /* 0x0000000100009824 */ /* 0x000fe200078e0a07 */
[----:B-1----:R-:W1:Y:S01]  /*0800*/  MUFU.RCP R3, R3 ;  /* 0x0000000300037308 */ /* 0x002e620000001000 */
[----:B------:R-:W-:Y:S01]  /*0810*/  @!P1 VIADD R2, R2, 0x1 ;  /* 0x0000000102029836 */ /* 0x000fe20000000000 */
[----:B------:R-:W-:-:S02]  /*0820*/  ISETP.NE.AND P1, PT, R11, RZ, PT ;  /* 0x000000ff0b00720c */ /* 0x000fc40003f25270 */
[----:B------:R-:W-:Y:S02]  /*0830*/  ISETP.GE.U32.AND P0, PT, R0, R7, PT ;  /* 0x000000070000720c */ /* 0x000fe40003f06070 */
[----:B------:R-:W-:Y:S01]  /*0840*/  LOP3.LUT R0, R12, R11, RZ, 0x3c, !PT ;  /* 0x0000000b0c007212 */ /* 0x000fe200078e3cff */
[----:B0-----:R-:W-:Y:S01]  /*0850*/  VIADD R5, R4, 0xffffffe ;  /* 0x0ffffffe04057836 */ /* 0x001fe20000000000 */
[----:B------:R-:W-:Y:S02]  /*0860*/  SHF.R.U32.HI R7, RZ, 0x5, R117 ;  /* 0x00000005ff077819 */ /* 0x000fe40000011675 */
[----:B------:R-:W-:Y:S02]  /*0870*/  ISETP.GE.AND P2, PT, R0, RZ, PT ;  /* 0x000000ff0000720c */ /* 0x000fe40003f46270 */
[----:B------:R-:W-:Y:S01]  /*0880*/  SGXT.U32 R7, R7, 0x2 ;  /* 0x000000020707781a */ /* 0x000fe20000000000 */
[----:B------:R-:W0:Y:S04]  /*0890*/  F2I.FTZ.U32.TRUNC.NTZ R5, R5 ;  /* 0x0000000500057305 */ /* 0x000e28000021f000 */
[----:B------:R-:W-:-:S02]  /*08a0*/  @P0 VIADD R2, R2, 0x1 ;  /* 0x0000000102020836 */ /* 0x000fc40000000000 */
[----:B-1----:R-:W-:-:S04]  /*08b0*/  VIADD R3, R3, 0xffffffe ;  /* 0x0ffffffe03037836 */ /* 0x002fc80000000000 */
[----:B------:R-:W-:Y:S01]  /*08c0*/  @!P2 IMAD.MOV R2, RZ, RZ, -R2 ;  /* 0x000000ffff02a224 */ /* 0x000fe200078e0a02 */
[----:B------:R-:W-:Y:S01]  /*08d0*/  @!P1 LOP3.LUT R2, RZ, R11, RZ, 0x33, !PT ;  /* 0x0000000bff029212 */ /* 0x000fe200078e33ff */
[----:B------:R-:W1:Y:S01]  /*08e0*/  F2I.FTZ.U32.TRUNC.NTZ R3, R3 ;  /* 0x0000000300037305 */ /* 0x000e62000021f000 */
[----:B0-----:R-:W-:-:S03]  /*08f0*/  IMAD.MOV R4, RZ, RZ, -R5 ;  /* 0x000000ffff047224 */ /* 0x001fc600078e0a05 */
[----:B------:R-:W-:Y:S02]  /*0900*/  IMAD.SHL.U32 R0, R2, 0x40, RZ ;  /* 0x0000004002007824 */ /* 0x000fe400078e00ff */
[----:B------:R-:W-:Y:S02]  /*0910*/  IMAD R9, R4, R161, RZ ;  /* 0x000000a104097224 */ /* 0x000fe400078e02ff */
[----:B------:R-:W-:Y:S01]  /*0920*/  IMAD.MOV.U32 R4, RZ, RZ, RZ ;  /* 0x000000ffff047224 */ /* 0x000fe200078e00ff */
[----:B------:R-:W-:-:S03]  /*0930*/  LOP3.LUT R7, R0, R7, RZ, 0xfc, !PT ;  /* 0x0000000700077212 */ /* 0x000fc600078efcff */
[----:B------:R-:W-:Y:S01]  /*0940*/  IMAD.HI.U32 R9, R5, R9, R4 ;  /* 0x0000000905097227 */ /* 0x000fe200078e0004 */
[----:B------:R-:W-:Y:S02]  /*0950*/  SHF.R.U32.HI R4, RZ, 0x5, R117 ;  /* 0x00000005ff047819 */ /* 0x000fe40000011675 */
[----:B------:R-:W-:Y:S01]  /*0960*/  LOP3.LUT R35, R7, 0x4, RZ, 0xfc, !PT ;  /* 0x0000000407237812 */ /* 0x000fe200078efcff */
[----:B-1----:R-:W-:Y:S01]  /*0970*/  IMAD.MOV R14, RZ, RZ, -R3 ;  /* 0x000000ffff0e7224 */ /* 0x002fe200078e0a03 */
[----:B------:R-:W-:Y:S02]  /*0980*/  IABS R6, R7 ;  /* 0x0000000700067213 */ /* 0x000fe40000000000 */
[----:B------:R-:W-:Y:S01]  /*0990*/  R2UR UR7, R4 ;  /* 0x00000000040772ca */ /* 0x000fe200000e0000 */
[----:B------:R-:W-:Y:S01]  /*09a0*/  IMAD.MOV R4, RZ, RZ, -R2 ;  /* 0x000000ffff047224 */ /* 0x000fe200078e0a02 */
[----:B------:R-:W-:Y:S01]  /*09b0*/  IABS R8, R35 ;  /* 0x0000002300087213 */ /* 0x000fe20000000000 */
[----:B------:R-:W-:Y:S01]  /*09c0*/  IMAD.HI.U32 R2, R9, R6, RZ ;  /* 0x0000000609027227 */ /* 0x000fe200078e00ff */
[----:B------:R-:W-:-:S02]  /*09d0*/  LOP3.LUT R45, R7, 0x8, RZ, 0xfc, !PT ;  /* 0x00000008072d7812 */ /* 0x000fc400078efcff */
[----:B------:R-:W-:Y:S01]  /*09e0*/  LOP3.LUT R57, R7, 0xc, RZ, 0xfc, !PT ;  /* 0x0000000c07397812 */ /* 0x000fe200078efcff */
[----:B------:R-:W-:Y:S01]  /*09f0*/  IMAD.HI.U32 R5, R9, R8, RZ ;  /* 0x0000000809057227 */ /* 0x000fe200078e00ff */
[C---:B------:R-:W-:Y:S02]  /*0a00*/  LOP3.LUT R93, R7.reuse, 0x18, RZ, 0xfc, !PT ;  /* 0x00000018075d7812 */ /* 0x040fe400078efcff */
[----:B------:R-:W-:Y:S01]  /*0a10*/  LOP3.LUT R81, R7, 0x14, RZ, 0xfc, !PT ;  /* 0x0000001407517812 */ /* 0x000fe200078efcff */
[----:B------:R-:W-:Y:S01]  /*0a20*/  IMAD R4, R11, R4, R12 ;  /* 0x000000040b047224 */ /* 0x000fe200078e020c */
[----:B------:R-:W-:Y:S01]  /*0a30*/  IABS R12, R57 ;  /* 0x00000039000c7213 */ /* 0x000fe20000000000 */
[----:B------:R-:W-:Y:S01]  /*0a40*/  IMAD.MOV R123, RZ, RZ, -R2 ;  /* 0x000000ffff7b7224 */ /* 0x000fe200078e0a02 */
[----:B------:R-:W-:Y:S01]  /*0a50*/  IABS R138, R93 ;  /* 0x0000005d008a7213 */ /* 0x000fe20000000000 */
[----:B------:R-:W-:Y:S01]  /*0a60*/  IMAD R11, R14, R15, RZ ;  /* 0x0000000f0e0b7224 */ /* 0x000fe200078e02ff */
[----:B------:R-:W-:Y:S01]  /*0a70*/  LOP3.LUT R69, R7, 0x10, RZ, 0xfc, !PT ;  /* 0x0000001007457812 */ /* 0x000fe200078efcff */
[----:B------:R-:W-:Y:S01]  /*0a80*/  IMAD.MOV.U32 R2, RZ, RZ, RZ ;  /* 0x000000ffff027224 */ /* 0x000fe200078e00ff */
[----:B------:R-:W-:Y:S01]  /*0a90*/  IABS R14, R81 ;  /* 0x00000051000e7213 */ /* 0x000fe20000000000 */
[----:B------:R-:W-:Y:S01]  /*0aa0*/  IMAD.MOV R125, RZ, RZ, -R5 ;  /* 0x000000ffff7d7224 */ /* 0x000fe200078e0a05 */
[----:B------:R-:W-:Y:S01]  /*0ab0*/  IABS R96, R69 ;  /* 0x0000004500607213 */ /* 0x000fe20000000000 */
[----:B------:R-:W-:Y:S01]  /*0ac0*/  IMAD.HI.U32 R5, R3, R11, R2 ;  /* 0x0000000b03057227 */ /* 0x000fe200078e0002 */
[C---:B------:R-:W-:Y:S01]  /*0ad0*/  LOP3.LUT R105, R7.reuse, 0x20, RZ, 0xfc, !PT ;  /* 0x0000002007697812 */ /* 0x040fe200078efcff */
[----:B------:R-:W-:Y:S01]  /*0ae0*/  USHF.L.U32 UR4, UR7, 0x15, URZ ;  /* 0x0000001507047899 */ /* 0x000fe200080006ff */
[----:B------:R-:W-:Y:S01]  /*0af0*/  LOP3.LUT R139, R7, 0x24, RZ, 0xfc, !PT ;  /* 0x00000024078b7812 */ /* 0x000fe200078efcff */
[----:B------:R-:W-:Y:S01]  /*0b00*/  IMAD.IADD R3, R10, 0x1, R4 ;  /* 0x000000010a037824 */ /* 0x000fe200078e0204 */
[----:B------:R-:W-:Y:S01]  /*0b10*/  IABS R10, R45 ;  /* 0x0000002d000a7213 */ /* 0x000fe20000000000 */
[C---:B------:R-:W-:Y:S01]  /*0b20*/  IMAD.HI.U32 R4, R9.reuse, R12, RZ ;  /* 0x0000000c09047227 */ /* 0x040fe200078e00ff */
[----:B------:R-:W-:Y:S01]  /*0b30*/  IABS R136, R105 ;  /* 0x0000006900887213 */ /* 0x000fe20000000000 */
[----:B------:R-:W-:Y:S01]  /*0b40*/  ULOP3.LUT UR4, UR4, 0x600000, URZ, 0xc0, !UPT ;  /* 0x0060000004047892 */ /* 0x000fe2000f8ec0ff */
[----:B------:R-:W-:Y:S01]  /*0b50*/  IABS R132, R139 ;  /* 0x0000008b00847213 */ /* 0x000fe20000000000 */
[----:B------:R-:W-:Y:S01]  /*0b60*/  IMAD.HI.U32 R2, R9, R10, RZ ;  /* 0x0000000a09027227 */ /* 0x000fe200078e00ff */
[C---:B------:R-:W-:Y:S01]  /*0b70*/  LOP3.LUT R135, R7.reuse, 0x2c, RZ, 0xfc, !PT ;  /* 0x0000002c07877812 */ /* 0x040fe200078efcff */
[----:B------:R-:W-:Y:S01]  /*0b80*/  UIADD3 UR12, UPT, UPT, UR10, UR4, URZ ;  /* 0x000000040a0c7290 */ /* 0x000fe2000fffe0ff */
[C---:B------:R-:W-:Y:S01]  /*0b90*/  LOP3.LUT R137, R7.reuse, 0x28, RZ, 0xfc, !PT ;  /* 0x0000002807897812 */ /* 0x040fe200078efcff */
[----:B------:R-:W-:Y:S01]  /*0ba0*/  IMAD.MOV R129, RZ, RZ, -R2 ;  /* 0x000000ffff817224 */ /* 0x000fe200078e0a02 */
[----:B------:R-:W-:Y:S01]  /*0bb0*/  IABS R134, R135 ;  /* 0x0000008700867213 */ /* 0x000fe20000000000 */
[----:B------:R-:W-:Y:S01]  /*0bc0*/  IMAD.MOV R4, RZ, RZ, -R4 ;  /* 0x000000ffff047224 */ /* 0x000fe200078e0a04 */
[----:B------:R-:W-:Y:S01]  /*0bd0*/  LOP3.LUT R160, R7, 0x34, RZ, 0xfc, !PT ;  /* 0x0000003407a07812 */ /* 0x000fe200078efcff */
[----:B------:R-:W-:Y:S01]  /*0be0*/  IMAD.HI.U32 R2, R9, R138, RZ ;  /* 0x0000008a09027227 */ /* 0x000fe200078e00ff */
[----:B------:R-:W-:Y:S01]  /*0bf0*/  IABS R130, R137 ;  /* 0x0000008900827213 */ /* 0x000fe20000000000 */
[----:B------:R-:W-:Y:S01]  /*0c00*/  UMOV UR4, 0x1 ;  /* 0x0000000100047882 */ /* 0x000fe20000000000 */
[----:B------:R-:W-:Y:S01]  /*0c10*/  LOP3.LUT R131, R7, 0x30, RZ, 0xfc, !PT ;  /* 0x0000003007837812 */ /* 0x000fe200078efcff */
[----:B------:R-:W-:Y:S01]  /*0c20*/  IMAD R141, R161, R4, R12 ;  /* 0x00000004a18d7224 */ /* 0x000fe200078e020c */
[----:B------:R-:W-:Y:S01]  /*0c30*/  LOP3.LUT R4, R117, 0x7f, RZ, 0xc0, !PT ;  /* 0x0000007f75047812 */ /* 0x000fe200078ec0ff */
[----:B------:R-:W-:Y:S01]  /*0c40*/  IMAD.MOV R2, RZ, RZ, -R2 ;  /* 0x000000ffff027224 */ /* 0x000fe200078e0a02 */
[----:B------:R-:W-:Y:S01]  /*0c50*/  IABS R122, R131 ;  /* 0x00000083007a7213 */ /* 0x000fe20000000000 */
[----:B------:R-:W-:Y:S01]  /*0c60*/  IMAD R125, R161, R125, R8 ;  /* 0x0000007da17d7224 */ /* 0x000fe200078e0208 */
[----:B------:R-:W-:Y:S01]  /*0c70*/  LOP3.LUT R128, R7, 0x38, RZ, 0xfc, !PT ;  /* 0x0000003807807812 */ /* 0x000fe200078efcff */
[----:B------:R-:W-:-:S02]  /*0c80*/  IMAD R138, R161, R2, R138 ;  /* 0x00000002a18a7224 */ /* 0x000fc400078e028a */
[C---:B------:R-:W-:Y:S01]  /*0c90*/  IMAD R123, R161.reuse, R123, R6 ;  /* 0x0000007ba17b7224 */ /* 0x040fe200078e0206 */
[----:B------:R-:W-:Y:S01]  /*0ca0*/  ISETP.GT.U32.AND P4, PT, R161, R125, PT ;  /* 0x0000007da100720c */ /* 0x000fe20003f84070 */
[----:B------:R-:W-:Y:S01]  /*0cb0*/  IMAD.HI.U32 R8, R9, R14, RZ ;  /* 0x0000000e09087227 */ /* 0x000fe200078e00ff */
[----:B------:R-:W-:Y:S02]  /*0cc0*/  IABS R124, R128 ;  /* 0x00000080007c7213 */ /* 0x000fe40000000000 */
[----:B------:R-:W-:Y:S01]  /*0cd0*/  ISETP.GT.U32.AND P5, PT, R161, R123, PT ;  /* 0x0000007ba100720c */ /* 0x000fe20003fa4070 */
[----:B------:R-:W-:Y:S02]  /*0ce0*/  IMAD R2, R3, 0x100, R4 ;  /* 0x0000010003027824 */ /* 0x000fe400078e0204 */
[----:B------:R-:W-:-:S03]  /*0cf0*/  IMAD.HI.U32 R6, R9, R96, RZ ;  /* 0x0000006009067227 */ /* 0x000fc600078e00ff */
[----:B------:R-:W-:Y:S01]  /*0d00*/  IABS R12, R2 ;  /* 0x00000002000c7213 */ /* 0x000fe20000000000 */
[----:B------:R-:W-:Y:S02]  /*0d10*/  IMAD.MOV R8, RZ, RZ, -R8 ;  /* 0x000000ffff087224 */ /* 0x000fe400078e0a08 */
[----:B------:R-:W-:Y:S02]  /*0d20*/  VIADD R3, R2, 0x80 ;  /* 0x0000008002037836 */ /* 0x000fe40000000000 */
[----:B------:R-:W-:Y:S02]  /*0d30*/  IMAD.MOV R6, RZ, RZ, -R6 ;  /* 0x000000ffff067224 */ /* 0x000fe400078e0a06 */
[C---:B------:R-:W-:Y:S01]  /*0d40*/  IMAD R143, R161.reuse, R8, R14 ;  /* 0x00000008a18f7224 */ /* 0x040fe200078e020e */
[----:B------:R-:W-:Y:S01]  /*0d50*/  IABS R14, R3 ;  /* 0x00000003000e7213 */ /* 0x000fe20000000000 */
[----:B------:R-:W-:Y:S02]  /*0d60*/  IMAD R96, R161, R6, R96 ;  /* 0x00000006a1607224 */ /* 0x000fe400078e0260 */
[----:B------:R-:W-:-:S04]  /*0d70*/  IMAD.HI.U32 R6, R5, R12, RZ ;  /* 0x0000000c05067227 */ /* 0x000fc800078e00ff */
[----:B------:R-:W-:-:S04]  /*0d80*/  IMAD.HI.U32 R8, R9, R136, RZ ;  /* 0x0000008809087227 */ /* 0x000fc800078e00ff */
[----:B------:R-:W-:-:S04]  /*0d90*/  IMAD.HI.U32 R5, R5, R14, RZ ;  /* 0x0000000e05057227 */ /* 0x000fc800078e00ff */
[----:B------:R-:W-:Y:S02]  /*0da0*/  IMAD.MOV R6, RZ, RZ, -R6 ;  /* 0x000000ffff067224 */ /* 0x000fe400078e0a06 */
[----:B------:R-:W-:Y:S02]  /*0db0*/  IMAD.MOV R8, RZ, RZ, -R8 ;  /* 0x000000ffff087224 */ /* 0x000fe400078e0a08 */
[----:B------:R-:W-:Y:S02]  /*0dc0*/  IMAD.MOV R5, RZ, RZ, -R5 ;  /* 0x000000ffff057224 */ /* 0x000fe400078e0a05 */
[----:B------:R-:W-:Y:S02]  /*0dd0*/  IMAD R6, R15, R6, R12 ;  /* 0x000000060f067224 */ /* 0x000fe400078e020c */
[----:B------:R-:W-:Y:S02]  /*0de0*/  IMAD R136, R161, R8, R136 ;  /* 0x00000008a1887224 */ /* 0x000fe400078e0288 */
[C---:B------:R-:W-:Y:S01]  /*0df0*/  IMAD R8, R15.reuse, R5, R14 ;  /* 0x000000050f087224 */ /* 0x040fe200078e020e */
[----:B------:R-:W-:Y:S01]  /*0e00*/  ISETP.GT.U32.AND P0, PT, R15, R6, PT ;  /* 0x000000060f00720c */ /* 0x000fe20003f04070 */
[----:B------:R-:W-:Y:S01]  /*0e10*/  VIADD R167, R0, UR7 ;  /* 0x0000000700a77c36 */ /* 0x000fe20008000000 */
[----:B------:R-:W-:Y:S01]  /*0e20*/  IABS R14, R160 ;  /* 0x000000a0000e7213 */ /* 0x000fe20000000000 */
[----:B------:R-:W-:Y:S01]  /*0e30*/  IMAD R129, R161, R129, R10 ;  /* 0x00000081a1817224 */ /* 0x000fe200078e020a */
[----:B------:R-:W-:Y:S01]  /*0e40*/  ISETP.GT.U32.AND P1, PT, R15, R8, PT ;  /* 0x000000080f00720c */ /* 0x000fe20003f24070 */
[----:B------:R-:W-:-:S02]  /*0e50*/  VIADD R133, R167, 0x1c ;  /* 0x0000001ca7857836 */ /* 0x000fc40000000000 */
[----:B------:R-:W-:Y:S01]  /*0e60*/  IMAD.HI.U32 R10, R9, R132, RZ ;  /* 0x00000084090a7227 */ /* 0x000fe200078e00ff */
[----:B------:R-:W-:Y:S02]  /*0e70*/  ISETP.GT.U32.AND P2, PT, R161, R129, PT ;  /* 0x00000081a100720c */ /* 0x000fe40003f44070 */
[----:B------:R-:W-:Y:S01]  /*0e80*/  IABS R120, R133 ;  /* 0x0000008500787213 */ /* 0x000fe20000000000 */
[----:B------:R-:W-:Y:S02]  /*0e90*/  IMAD.MOV R10, RZ, RZ, -R10 ;  /* 0x000000ffff0a7224 */ /* 0x000fe400078e0a0a */
[----:B------:R-:W-:Y:S02]  /*0ea0*/  @!P0 IMAD.IADD R6, R6, 0x1, -R15 ;  /* 0x0000000106068824 */ /* 0x000fe400078e0a0f */
[----:B------:R-:W-:-:S03]  /*0eb0*/  IMAD.HI.U32 R5, R9, R120, RZ ;  /* 0x0000007809057227 */ /* 0x000fc600078e00ff */
[----:B------:R-:W-:Y:S01]  /*0ec0*/  ISETP.GT.U32.AND P0, PT, R15, R6, PT ;  /* 0x000000060f00720c */ /* 0x000fe20003f04070 */
[----:B------:R-:W-:Y:S02]  /*0ed0*/  @!P1 IMAD.IADD R8, R8, 0x1, -R15 ;  /* 0x0000000108089824 */ /* 0x000fe400078e0a0f */
[----:B------:R-:W-:Y:S02]  /*0ee0*/  IMAD.MOV R5, RZ, RZ, -R5 ;  /* 0x000000ffff057224 */ /* 0x000fe400078e0a05 */
[----:B------:R-:W-:Y:S01]  /*0ef0*/  IMAD R132, R161, R10, R132 ;  /* 0x0000000aa1847224 */ /* 0x000fe200078e0284 */
[----:B------:R-:W-:Y:S01]  /*0f00*/  ISETP.GT.U32.AND P1, PT, R15, R8, PT ;  /* 0x000000080f00720c */ /* 0x000fe20003f24070 */
[----:B------:R-:W-:Y:S02]  /*0f10*/  IMAD R120, R161, R5, R120 ;  /* 0x00000005a1787224 */ /* 0x000fe400078e0278 */
[----:B------:R-:W-:Y:S02]  /*0f20*/  VIADD R5, R121, 0xffffffff ;  /* 0xffffffff79057836 */ /* 0x000fe40000000000 */
[----:B------:R-:W-:-:S03]  /*0f30*/  IMAD.HI.U32 R10, R9, R134, RZ ;  /* 0x00000086090a7227 */ /* 0x000fc600078e00ff */
[----:B------:R-:W-:Y:S01]  /*0f40*/  ISETP.GE.U32.AND P3, PT, R5, 0x7fffffe0, PT ;  /* 0x7fffffe00500780c */ /* 0x000fe20003f66070 */
[--C-:B------:R-:W-:Y:S01]  /*0f50*/  @!P0 IMAD.IADD R6, R6, 0x1, -R15.reuse ;  /* 0x0000000106068824 */ /* 0x100fe200078e0a0f */
[C---:B------:R-:W-:Y:S01]  /*0f60*/  ISETP.GT.U32.AND P0, PT, R161.reuse, R141, PT ;  /* 0x0000008da100720c */ /* 0x040fe20003f04070 */
[----:B------:R-:W-:Y:S02]  /*0f70*/  IMAD.MOV R10, RZ, RZ, -R10 ;  /* 0x000000ffff0a7224 */ /* 0x000fe400078e0a0a */
[----:B------:R-:W-:Y:S01]  /*0f80*/  @!P1 IMAD.IADD R8, R8, 0x1, -R15 ;  /* 0x0000000108089824 */ /* 0x000fe200078e0a0f */
[----:B------:R-:W-:Y:S01]  /*0f90*/  ISETP.GT.U32.AND P1, PT, R161, R96, PT ;  /* 0x00000060a100720c */ /* 0x000fe20003f24070 */
[----:B------:R-:W-:Y:S02]  /*0fa0*/  VIADD R5, R121, 0xfffffff7 ;  /* 0xfffffff779057836 */ /* 0x000fe40000000000 */
[----:B------:R-:W-:Y:S01]  /*0fb0*/  @!P5 IMAD.IADD R123, R123, 0x1, -R161 ;  /* 0x000000017b7bd824 */ /* 0x000fe200078e0aa1 */
[C---:B------:R-:W-:Y:S01]  /*0fc0*/  ISETP.GT.U32.AND P5, PT, R161.reuse, R143, PT ;  /* 0x0000008fa100720c */ /* 0x040fe20003fa4070 */
[----:B------:R-:W-:-:S02]  /*0fd0*/  IMAD R134, R161, R10, R134 ;  /* 0x0000000aa1867224 */ /* 0x000fc400078e0286 */
[----:B------:R-:W-:Y:S02]  /*0fe0*/  VIADD R10, R121, 0xffffffec ;  /* 0xffffffec790a7836 */ /* 0x000fe40000000000 */
[--C-:B------:R-:W-:Y:S01]  /*0ff0*/  @!P4 IMAD.IADD R125, R125, 0x1, -R161.reuse ;  /* 0x000000017d7dc824 */ /* 0x100fe200078e0aa1 */
[----:B------:R-:W-:Y:S01]  /*1000*/  ISETP.GE.U32.AND P4, PT, R5, 0x7fffffd8, PT ;  /* 0x7fffffd80500780c */ /* 0x000fe20003f86070 */
[----:B------:R-:W-:Y:S02]  /*1010*/  VIADD R5, R121, 0xffffffed ;  /* 0xffffffed79057836 */ /* 0x000fe40000000000 */
[----:B------:R-:W-:Y:S02]  /*1020*/  VIADD R167, R167, 0x3c ;  /* 0x0000003ca7a77836 */ /* 0x000fe40000000000 */
[--C-:B------:R-:W-:Y:S01]  /*1030*/  @!P2 IMAD.IADD R129, R129, 0x1, -R161.reuse ;  /* 0x000000018181a824 */ /* 0x100fe200078e0aa1 */
[----:B------:R-:W-:Y:S01]  /*1040*/  ISETP.GE.U32.AND P2, PT, R10, 0x7fffffcd, PT ;  /* 0x7fffffcd0a00780c */ /* 0x000fe20003f46070 */
[----:B------:R-:W-:Y:S01]  /*1050*/  VIADD R10, R121, 0xffffffee ;  /* 0xffffffee790a7836 */ /* 0x000fe20000000000 */
[----:B------:R-:W-:Y:S01]  /*1060*/  IABS R164, R167 ;  /* 0x000000a700a47213 */ /* 0x000fe20000000000 */
[----:B------:R-:W-:Y:S01]  /*1070*/  @!P0 IMAD.IADD R141, R141, 0x1, -R161 ;  /* 0x000000018d8d8824 */ /* 0x000fe200078e0aa1 */
[----:B------:R-:W-:Y:S01]  /*1080*/  ISETP.GE.U32.AND P0, PT, R5, 0x7fffffce, PT ;  /* 0x7fffffce0500780c */ /* 0x000fe20003f06070 */
[----:B------:R-:W-:-:S04]  /*1090*/  IMAD.HI.U32 R11, R9, R130, RZ ;  /* 0x00000082090b7227 */ /* 0x000fc800078e00ff */
[----:B------:R-:W-:Y:S02]  /*10a0*/  VIADD R5, R121, 0xffffffef ;  /* 0xffffffef79057836 */ /* 0x000fe40000000000 */
[----:B------:R-:W-:-:S04]  /*10b0*/  IMAD.HI.U32 R12, R9, R14, RZ ;  /* 0x0000000e090c7227 */ /* 0x000fc800078e00ff */
[----:B------:R-:W-:Y:S01]  /*10c0*/  @!P1 IMAD.IADD R96, R96, 0x1, -R161 ;  /* 0x0000000160609824 */ /* 0x000fe200078e0aa1 */
[----:B------:R-:W-:Y:S01]  /*10d0*/  ISETP.GE.U32.AND P1, PT, R10, 0x7fffffcf, PT ;  /* 0x7fffffcf0a00780c */ /* 0x000fe20003f26070 */
[----:B------:R-:W-:Y:S02]  /*10e0*/  IMAD.MOV R11, RZ, RZ, -R11 ;  /* 0x000000ffff0b7224 */ /* 0x000fe400078e0a0b */
[----:B------:R-:W-:Y:S02]  /*10f0*/  VIADD R10, R121, 0xffffffe8 ;  /* 0xffffffe8790a7836 */ /* 0x000fe40000000000 */
[----:B------:R-:W-:Y:S01]  /*1100*/  @!P5 IMAD.IADD R143, R143, 0x1, -R161 ;  /* 0x000000018f8fd824 */ /* 0x000fe200078e0aa1 */
[----:B------:R-:W-:Y:S01]  /*1110*/  ISETP.GE.U32.AND P5, PT, R5, 0x7fffffd0, PT ;  /* 0x7fffffd00500780c */ /* 0x000fe20003fa6070 */
[----:B------:R-:W-:Y:S01]  /*1120*/  IMAD.HI.U32 R13, R9, R164, RZ ;  /* 0x000000a4090d7227 */ /* 0x000fe200078e00ff */
[----:B------:R-:W-:-:S03]  /*1130*/  ISETP.GE.U32.AND P6, PT, R10, 0x7fffffc9, PT ;  /* 0x7fffffc90a00780c */ /* 0x000fc60003fc6070 */
[----:B------:R-:W-:Y:S01]  /*1140*/  IMAD.MOV R12, RZ, RZ, -R12 ;  /* 0x000000ffff0c7224 */ /* 0x000fe200078e0a0c */
[----:B------:R-:W-:Y:S01]  /*1150*/  SEL R16, RZ, 0x1, P6 ;  /* 0x00000001ff107807 */ /* 0x000fe20003000000 */
[----:B------:R-:W-:Y:S02]  /*1160*/  VIADD R5, R121, 0xffffffe9 ;  /* 0xffffffe979057836 */ /* 0x000fe40000000000 */
[----:B------:R-:W-:Y:S02]  /*1170*/  IMAD R130, R161, R11, R130 ;  /* 0x0000000ba1827224 */ /* 0x000fe400078e0282 */
[----:B------:R-:W-:-:S04]  /*1180*/  IMAD.HI.U32 R11, R9, R122, RZ ;  /* 0x0000007a090b7227 */ /* 0x000fc800078e00ff */
[----:B------:R-:W-:Y:S02]  /*1190*/  IMAD.MOV R13, RZ, RZ, -R13 ;  /* 0x000000ffff0d7224 */ /* 0x000fe400078e0a0d */
[----:B------:R-:W-:Y:S01]  /*11a0*/  IMAD R165, R161, R12, R14 ;  /* 0x0000000ca1a57224 */ /* 0x000fe200078e020e */
[----:B------:R-:W-:Y:S01]  /*11b0*/  SEL R12, RZ, 0x1, P2 ;  /* 0x00000001ff0c7807 */ /* 0x000fe20001000000 */
[----:B------:R-:W-:Y:S01]  /*11c0*/  VIADD R10, R121, 0xffffffea ;  /* 0xffffffea790a7836 */ /* 0x000fe20000000000 */
[----:B------:R-:W-:Y:S01]  /*11d0*/  ISETP.GE.U32.AND P2, PT, R5, 0x7fffffca, PT ;  /* 0x7fffffca0500780c */ /* 0x000fe20003f46070 */
[----:B------:R-:W-:Y:S02]  /*11e0*/  VIADD R5, R121, 0xffffffeb ;  /* 0xffffffeb79057836 */ /* 0x000fe40000000000 */
[----:B------:R-:W-:Y:S01]  /*11f0*/  IMAD.MOV R11, RZ, RZ, -R11 ;  /* 0x000000ffff0b7224 */ /* 0x000fe200078e0a0b */
[----:B------:R-:W-:Y:S01]  /*1200*/  SEL R17, RZ, 0x1fffe, P2 ;  /* 0x0001fffeff117807 */ /* 0x000fe20001000000 */
[----:B------:R-:W-:Y:S01]  /*1210*/  IMAD R164, R161, R13, R164 ;  /* 0x0000000da1a47224 */ /* 0x000fe200078e02a4 */
[----:B------:R-:W-:Y:S01]  /*1220*/  SEL R13, RZ, 0x1fffe, P0 ;  /* 0x0001fffeff0d7807 */ /* 0x000fe20000000000 */
[----:B------:R-:W-:Y:S01]  /*1230*/  VIADD R14, R121, 0xffffffe4 ;  /* 0xffffffe4790e7836 */ /* 0x000fe20000000000 */
[----:B------:R-:W-:Y:S01]  /*1240*/  ISETP.GE.U32.AND P0, PT, R10, 0x7fffffcb, PT ;  /* 0x7fffffcb0a00780c */ /* 0x000fe20003f06070 */
[----:B------:R-:W-:Y:S01]  /*1250*/  IMAD R122, R161, R11, R122 ;  /* 0x0000000ba17a7224 */ /* 0x000fe200078e027a */
[----:B------:R-:W-:Y:S01]  /*1260*/  SEL R10, RZ, 0x4, P1 ;  /* 0x00000004ff0a7807 */ /* 0x000fe20000800000 */
[----:B------:R-:W-:Y:S01]  /*1270*/  VIADD R15, R121, 0xffffffe7 ;  /* 0xffffffe7790f7836 */ /* 0x000fe20000000000 */
[----:B------:R-:W-:Y:S01]  /*1280*/  ISETP.GE.U32.AND P1, PT, R5, 0x7fffffcc, PT ;  /* 0x7fffffcc0500780c */ /* 0x000fe20003f26070 */
[C---:B------:R-:W-:Y:S01]  /*1290*/  VIADD R5, R121.reuse, 0xffffffe5 ;  /* 0xffffffe579057836 */ /* 0x040fe20000000000 */
[----:B------:R-:W-:Y:S01]  /*12a0*/  SEL R11, RZ, 0x7fff8, P5 ;  /* 0x0007fff8ff0b7807 */ /* 0x000fe20002800000 */
[----:B------:R-:W-:Y:S01]  /*12b0*/  IMAD.IADD R12, R12, 0x1, R13 ;  /* 0x000000010c0c7824 */ /* 0x000fe200078e020d */
[----:B------:R-:W-:Y:S01]  /*12c0*/  ISETP.GE.U32.AND P5, PT, R14, 0x7fffffc5, PT ;  /* 0x7fffffc50e00780c */ /* 0x000fe20003fa6070 */
[----:B------:R-:W-:Y:S01]  /*12d0*/  VIADD R14, R121, 0xffffffe6 ;  /* 0xffffffe6790e7836 */ /* 0x000fe20000000000 */
[----:B------:R-:W-:Y:S01]  /*12e0*/  ISETP.GE.U32.AND P6, PT, R5, 0x7fffffc6, PT ;  /* 0x7fffffc60500780c */ /* 0x000fe20003fc6070 */
[----:B------:R-:W-:Y:S01]  /*12f0*/  VIADD R5, R121, 0xffffffe1 ;  /* 0xffffffe179057836 */ /* 0x000fe20000000000 */
[----:B------:R-:W-:Y:S01]  /*1300*/  SEL R20, RZ, 0x1, P5 ;  /* 0x00000001ff147807 */ /* 0x000fe20002800000 */
[----:B------:R-:W-:Y:S01]  /*1310*/  IMAD.IADD R16, R16, 0x1, R17 ;  /* 0x0000000110107824 */ /* 0x000fe200078e0211 */
[----:B------:R-:W-:Y:S01]  /*1320*/  ISETP.GE.U32.AND P2, PT, R14, 0x7fffffc7, PT ;  /* 0x7fffffc70e00780c */ /* 0x000fe20003f46070 */
[----:B------:R-:W-:Y:S01]  /*1330*/  IMAD.HI.U32 R9, R9, R124, RZ ;  /* 0x0000007c09097227 */ /* 0x000fe200078e00ff */
[----:B------:R-:W-:-:S02]  /*1340*/  SEL R14, RZ, 0x4, P0 ;  /* 0x00000004ff0e7807 */ /* 0x000fc40000000000 */
[----:B------:R-:W-:Y:S01]  /*1350*/  ISETP.GE.U32.AND P0, PT, R15, 0x7fffffc8, PT ;  /* 0x7fffffc80f00780c */ /* 0x000fe20003f06070 */
[----:B------:R-:W-:Y:S01]  /*1360*/  IMAD.MOV R9, RZ, RZ, -R9 ;  /* 0x000000ffff097224 */ /* 0x000fe200078e0a09 */
[----:B------:R-:W-:Y:S02]  /*1370*/  ISETP.GE.U32.AND P5, PT, R19, 0x7fffffc3, PT ;  /* 0x7fffffc31300780c */ /* 0x000fe40003fa6070 */
[----:B------:R-:W-:Y:S01]  /*1380*/  SEL R15, RZ, 0x7fff8, P1 ;  /* 0x0007fff8ff0f7807 */ /* 0x000fe20000800000 */
[----:B------:R-:W-:Y:S01]  /*1390*/  IMAD R124, R161, R9, R124 ;  /* 0x00000009a17c7224 */ /* 0x000fe200078e027c */
[----:B------:R-:W-:Y:S01]  /*13a0*/  ISETP.GE.U32.AND P1, PT, R5, 0x7fffffc2, PT ;  /* 0x7fffffc20500780c */ /* 0x000fe20003f26070 */
[----:B------:R-:W-:Y:S01]  /*13b0*/  VIADD R5, R121, 0xffffffe0 ;  /* 0xffffffe079057836 */ /* 0x000fe20000000000 */
[----:B------:R-:W-:Y:S02]  /*13c0*/  SEL R13, RZ, 0x4, P5 ;  /* 0x00000004ff0d7807 */ /* 0x000fe40002800000 */
[----:B------:R-:W-:-:S02]  /*13d0*/  SEL R21, RZ, 0x1fffe, P6 ;  /* 0x0001fffeff157807 */ /* 0x000fc40003000000 */
[----:B------:R-:W-:Y:S02]  /*13e0*/  ISETP.GT.U32.AND P5, PT, R161, R132, PT ;  /* 0x00000084a100720c */ /* 0x000fe40003fa4070 */
[----:B------:R-:W-:Y:S01]  /*13f0*/  ISETP.GE.U32.AND P6, PT, R18, 0x7fffffc4, PT ;  /* 0x7fffffc41200780c */ /* 0x000fe20003fc6070 */
[----:B------:R-:W-:Y:S01]  /*1400*/  IMAD.IADD R20, R20, 0x1, R21 ;  /* 0x0000000114147824 */ /* 0x000fe200078e0215 */
[----:B------:R-:W-:Y:S02]  /*1410*/  SEL R18, RZ, 0x4, P2 ;  /* 0x00000004ff127807 */ /* 0x000fe40001000000 */
[----:B------:R-:W-:Y:S02]  /*1420*/  ISETP.GE.U32.AND P2, PT, R5, 0x7fffffc1, PT ;  /* 0x7fffffc10500780c */ /* 0x000fe40003f46070 */
[----:B------:R-:W-:Y:S02]  /*1430*/  SEL R23, RZ, 0x1fffe, P1 ;  /* 0x0001fffeff177807 */ /* 0x000fe40000800000 */
[----:B------:R-:W-:-:S02]  /*1440*/  SEL R22, RZ, 0x1, P2 ;  /* 0x00000001ff167807 */ /* 0x000fc40001000000 */
[----:B------:R-:W-:Y:S01]  /*1450*/  SEL R19, RZ, 0x7fff8, P0 ;  /* 0x0007fff8ff137807 */ /* 0x000fe20000000000 */
[----:B------:R-:W-:Y:S01]  /*1460*/  @!P5 IMAD.IADD R132, R132, 0x1, -R161 ;  /* 0x000000018484d824 */ /* 0x000fe200078e0aa1 */
[C---:B------:R-:W-:Y:S01]  /*1470*/  ISETP.GT.U32.AND P0, PT, R161.reuse, R138, PT ;  /* 0x0000008aa100720c */ /* 0x040fe20003f04070 */
[----:B------:R-:W-:Y:S01]  /*1480*/  IMAD.IADD R23, R22, 0x1, R23 ;  /* 0x0000000116177824 */ /* 0x000fe200078e0217 */
[----:B------:R-:W-:Y:S02]  /*1490*/  SEL R22, RZ, 0x7fff8, P6 ;  /* 0x0007fff8ff167807 */ /* 0x000fe40003000000 */
[C---:B------:R-:W-:Y:S02]  /*14a0*/  ISETP.GT.U32.AND P6, PT, R161.reuse, R130, PT ;  /* 0x00000082a100720c */ /* 0x040fe40003fc4070 */
[C---:B------:R-:W-:Y:S02]  /*14b0*/  ISETP.GT.U32.AND P5, PT, R161.reuse, R122, PT ;  /* 0x0000007aa100720c */ /* 0x040fe40003fa4070 */
[----:B------:R-:W-:-:S02]  /*14c0*/  ISETP.GT.U32.AND P1, PT, R161, R136, PT ;  /* 0x00000088a100720c */ /* 0x000fc40003f24070 */
[----:B------:R-:W-:Y:S02]  /*14d0*/  LOP3.LUT R16, R16, 0x3, RZ, 0xc0, !PT ;  /* 0x0000000310107812 */ /* 0x000fe400078ec0ff */
[----:B------:R-:W-:Y:S01]  /*14e0*/  LOP3.LUT R23, R23, 0x3, RZ, 0xc0, !PT ;  /* 0x0000000317177812 */ /* 0x000fe200078ec0ff */
[--C-:B------:R-:W-:Y:S01]  /*14f0*/  @!P0 IMAD.IADD R138, R138, 0x1, -R161.reuse ;  /* 0x000000018a8a8824 */ /* 0x100fe200078e0aa1 */
[----:B------:R-:W-:Y:S02]  /*1500*/  LOP3.LUT R12, R12, 0x3, RZ, 0xc0, !PT ;  /* 0x000000030c0c7812 */ /* 0x000fe400078ec0ff */
[----:B------:R-:W-:Y:S01]  /*1510*/  LOP3.LUT R20, R20, 0x3, RZ, 0xc0, !PT ;  /* 0x0000000314147812 */ /* 0x000fe200078ec0ff */
[--C-:B------:R-:W-:Y:S01]  /*1520*/  @!P6 IMAD.IADD R130, R130, 0x1, -R161.reuse ;  /* 0x000000018282e824 */ /* 0x100fe200078e0aa1 */
[----:B------:R-:W-:Y:S01]  /*1530*/  ISETP.GT.U32.AND P0, PT, R161, R134, PT ;  /* 0x00000086a100720c */ /* 0x000fe20003f04070 */
[--C-:B------:R-:W-:Y:S01]  /*1540*/  @!P5 IMAD.IADD R122, R122, 0x1, -R161.reuse ;  /* 0x000000017a7ad824 */ /* 0x100fe200078e0aa1 */
[----:B------:R-:W-:Y:S01]  /*1550*/  IADD3 R14, PT, PT, R16, R15, R14 ;  /* 0x0000000f100e7210 */ /* 0x000fe20007ffe00e */
[----:B------:R-:W-:Y:S01]  /*1560*/  @!P1 IMAD.IADD R136, R136, 0x1, -R161 ;  /* 0x0000000188889824 */ /* 0x000fe200078e0aa1 */
[----:B------:R-:W-:-:S02]  /*1570*/  IADD3 R13, PT, PT, R23, R22, R13 ;  /* 0x00000016170d7210 */ /* 0x000fc40007ffe00d */
[----:B------:R-:W-:Y:S02]  /*1580*/  ISETP.GE.AND P6, PT, R2, RZ, PT ;  /* 0x000000ff0200720c */ /* 0x000fe40003fc6270 */
[----:B------:R-:W-:Y:S02]  /*1590*/  ISETP.GE.AND P5, PT, R3, RZ, PT ;  /* 0x000000ff0300720c */ /* 0x000fe40003fa6270 */
[----:B------:R-:W-:Y:S01]  /*15a0*/  IADD3 R10, PT, PT, R12, R11, R10 ;  /* 0x0000000b0c0a7210 */ /* 0x000fe20007ffe00a */
[----:B------:R-:W-:Y:S01]  /*15b0*/  IMAD.SHL.U32 R11, R14, 0x100, RZ ;  /* 0x000001000e0b7824 */ /* 0x000fe200078e00ff */
[----:B------:R-:W-:Y:S01]  /*15c0*/  IADD3 R18, PT, PT, R20, R19, R18 ;  /* 0x0000001314127210 */ /* 0x000fe20007ffe012 */
[----:B------:R-:W-:Y:S01]  /*15d0*/  @!P0 IMAD.IADD R134, R134, 0x1, -R161 ;  /* 0x0000000186868824 */ /* 0x000fe200078e0aa1 */
[----:B------:R-:W-:Y:S02]  /*15e0*/  LOP3.LUT R13, R13, 0xf, RZ, 0xc0, !PT ;  /* 0x0000000f0d0d7812 */ /* 0x000fe400078ec0ff */
[----:B------:R-:W-:-:S02]  /*15f0*/  ISETP.GT.U32.AND P1, PT, R161, R165, PT ;  /* 0x000000a5a100720c */ /* 0x000fc40003f24070 */
[----:B------:R-:W-:Y:S01]  /*1600*/  LOP3.LUT R11, R11, 0xf00, RZ, 0xe2, !PT ;  /* 0x00000f000b0b7812 */ /* 0x000fe200078ee2ff */
[----:B------:R-:W-:Y:S01]  /*1610*/  IMAD R13, R18, 0x10, R13 ;  /* 0x00000010120d7824 */ /* 0x000fe200078e020d */
[----:B------:R-:W-:Y:S01]  /*1620*/  ISETP.GE.AND P0, PT, R7, RZ, PT ;  /* 0x000000ff0700720c */ /* 0x000fe20003f06270 */
[----:B------:R-:W-:Y:S01]  /*1630*/  @!P6 IMAD.MOV R6, RZ, RZ, -R6 ;  /* 0x000000ffff06e224 */ /* 0x000fe200078e0a06 */
[----:B------:R-:W-:Y:S01]  /*1640*/  ISETP.NE.AND P6, PT, R118, RZ, PT ;  /* 0x000000ff7600720c */ /* 0x000fe20003fc5270 */
[----:B------:R-:W-:Y:S01]  /*1650*/  @!P5 IMAD.MOV R8, RZ, RZ, -R8 ;  /* 0x000000ffff08d224 */ /* 0x000fe200078e0a08 */
[----:B------:R-:W-:Y:S01]  /*1660*/  LOP3.LUT R13, R13, 0xff, RZ, 0xc0, !PT ;  /* 0x000000ff0d0d7812 */ /* 0x000fe200078ec0ff */
[----:B------:R-:W-:Y:S01]  /*1670*/  IMAD R10, R10, 0x1000, R11 ;  /* 0x000010000a0a7824 */ /* 0x000fe200078e020b */
[----:B------:R-:W-:Y:S02]  /*1680*/  LOP3.LUT R7, RZ, R118, RZ, 0x33, !PT ;  /* 0x00000076ff077212 */ /* 0x000fe400078e33ff */
[----:B------:R-:W-:Y:S01]  /*1690*/  ISETP.GT.U32.AND P5, PT, R161, R164, PT ;  /* 0x000000a4a100720c */ /* 0x000fe20003fa4070 */
[----:B------:R-:W-:Y:S01]  /*16a0*/  @!P1 IMAD.IADD R165, R165, 0x1, -R161 ;  /* 0x00000001a5a59824 */ /* 0x000fe200078e0aa1 */
[----:B------:R-:W-:Y:S01]  /*16b0*/  ISETP.NE.U32.AND P1, PT, R4, RZ, PT ;  /* 0x000000ff0400720c */ /* 0x000fe20003f25070 */
[----:B------:R-:W-:Y:S01]  /*16c0*/  IMAD.IADD R10, R10, 0x1, R13 ;  /* 0x000000010a0a7824 */ /* 0x000fe200078e020d */
[----:B------:R-:W-:-:S02]  /*16d0*/  SEL R9, R7, R6, !P6 ;  /* 0x0000000607097207 */ /* 0x000fc40007000000 */
[----:B------:R-:W-:Y:S01]  /*16e0*/  SEL R8, R7, R8, !P6 ;  /* 0x0000000807087207 */ /* 0x000fe20007000000 */
[----:B---34-:R-:W-:Y:S08]  /*16f0*/  BRA.U UP0, `(.L_x_5) ;  /* 0x0000000100187547 */ /* 0x018ff0000b800000 */
[----:B------:R-:W-:Y:S01]  /*1700*/  ELECT P6, URZ, PT ;  /* 0x0000000000ff782f */ /* 0x000fe200038c0000 */
[----:B------:R-:W-:Y:S01]  /*1710*/  IMAD.MOV.U32 R6, RZ, RZ, 0x1 ;  /* 0x00000001ff067424 */ /* 0x000fe200078e00ff */
[----:B------:R-:W-:Y:S01]  /*1720*/  UMOV UR6, 0x40 ;  /* 0x0000004000067882 */ /* 0x000fe20000000000 */
[----:B------:R-:W-:Y:S01]  /*1730*/  UVIRTCOUNT.DEALLOC.SMPOOL 0x80 ;  /* 0x000000800000784c */ /* 0x000fe20000000000 */
[----:B------:R-:W-:-:S09]  /*1740*/  ULEA UR6, UR5, UR6, 0x18 ;  /* 0x0000000605067291 */ /* 0x000fd2000f8ec0ff */
[----:B------:R0:W-:Y:S03]  /*1750*/  @P6 STS.U8 [UR6], R6 ;  /* 0x00000006ff006988 */ /* 0x0001e60008000006 */
.L_x_5:
[----:B------:R-:W-:Y:S01]  /*1760*/  STTM.x128 tmem[UR12], RZ ;  /* 0x000000ff000079ed */ /* 0x000fe200083c000c */
[----:B------:R-:W1:Y:S02]  /*1770*/  FENCE.VIEW.ASYNC.T ;  /* 0x00000000000073c6 */ /* 0x000e640000000200 */
[----:B-1----:R-:W-:Y:S01]  /*1780*/  VOTEU.ALL UP1, P1 ;  /* 0x0000000000ff7886 */ /* 0x002fe20000820000 */
[----:B------:R-:W-:Y:S01]  /*1790*/  @!P5 IMAD.IADD R164, R164, 0x1, -R161 ;  /* 0x00000001a4a4d824 */ /* 0x000fe200078e0aa1 */
[C---:B------:R-:W-:Y:S01]  /*17a0*/  ISETP.GT.U32.AND P6, PT, R161.reuse, R120, PT ;  /* 0x00000078a100720c */ /* 0x040fe20003fc4070 */
[----:B------:R-:W-:Y:S01]  /*17b0*/  VOTEU.ALL UP2, P1 ;  /* 0x0000000000ff7886 */ /* 0x000fe20000840000 */
[----:B------:R-:W-:Y:S01]  /*17c0*/  ISETP.GT.U32.AND P5, PT, R161, R124, PT ;  /* 0x0000007ca100720c */ /* 0x000fe20003fa4070 */
[----:B------:R-:W1:Y:S01]  /*17d0*/  LDCU.64 UR14, c[0x0][0x3a8] ;  /* 0x00007500ff0e77ac */ /* 0x000e620008000a00 */
[----:B------:R-:W-:-:S04]  /*17e0*/  @!UP1 UIADD3 UR20, UPT, UPT, -UR4, 0x100000, URZ ;  /* 0x0010000004149890 */ /* 0x000fc8000fffe1ff */
[----:B------:R-:W-:Y:S02]  /*17f0*/  @!UP1 USHF.L.U32 UR21, UR20, 0xb, URZ ;  /* 0x0000000b14159899 */ /* 0x000fe400080006ff */
[----:B------:R-:W-:Y:S01]  /*1800*/  @!UP1 USHF.L.U32 UR20, UR20, 0x1, URZ ;  /* 0x0000000114149899 */ /* 0x000fe200080006ff */
[----:B------:R-:W-:Y:S01]  /*1810*/  BAR.SYNC.DEFER_BLOCKING 0x0 ;  /* 0x0000000000007b1d */ /* 0x000fe20000010000 */
[----:B------:R-:W-:Y:S01]  /*1820*/  IMAD R7, R9, UR9, RZ ;  /* 0x0000000909077c24 */ /* 0x000fe2000f8e02ff */
[----:B------:R-:W-:Y:S01]  /*1830*/  PRMT R232, RZ, 0x7610, R232 ;  /* 0x00007610ffe87816 */ /* 0x000fe200000000e8 */
[----:B------:R-:W-:Y:S01]  /*1840*/  IMAD R9, R8, UR9, RZ ;  /* 0x0000000908097c24 */ /* 0x000fe2000f8e02ff */
[----:B------:R-:W-:Y:S01]  /*1850*/  PRMT R171, RZ, 0x7610, R171 ;  /* 0x00007610ffab7816 */ /* 0x000fe200000000ab */
[--C-:B------:R-:W-:Y:S01]  /*1860*/  @!P6 IMAD.IADD R120, R120, 0x1, -R161.reuse ;  /* 0x000000017878e824 */ /* 0x100fe200078e0aa1 */
[----:B0-----:R-:W-:Y:S01]  /*1870*/  IADD3 R6, P6, PT, R7, UR16, RZ ;  /* 0x0000001007067c10 */ /* 0x001fe2000ffde0ff */
[----:B------:R-:W-:Y:S01]  /*1880*/  @!P5 IMAD.IADD R124, R124, 0x1, -R161 ;  /* 0x000000017c7cd824 */ /* 0x000fe200078e0aa1 */
[----:B------:R-:W-:-:S02]  /*1890*/  IADD3 R8, P5, PT, R9, UR16, RZ ;  /* 0x0000001009087c10 */ /* 0x000fc4000ffbe0ff */
[----:B------:R-:W-:Y:S02]  /*18a0*/  LOP3.LUT R156, R10, 0xffff, RZ, 0xc0, !PT ;  /* 0x0000ffff0a9c7812 */ /* 0x000fe400078ec0ff */
[----:B------:R-:W-:Y:S01]  /*18b0*/  PRMT R244, RZ, 0x7610, R244 ;  /* 0x00007610fff47816 */ /* 0x000fe200000000f4 */
[----:B-1----:R-:W-:Y:S01]  /*18c0*/  USHF.L.U32 UR5, UR14, 0x3, URZ ;  /* 0x000000030e057899 */ /* 0x002fe200080006ff */
[----:B------:R-:W-:Y:S02]  /*18d0*/  LEA.HI.X.SX32 R7, R7, UR17, 0x1, P6 ;  /* 0x0000001107077c11 */ /* 0x000fe4000b0f0eff */
[----:B------:R-:W-:Y:S02]  /*18e0*/  PRMT R242, RZ, 0x7610, R242 ;  /* 0x00007610fff27816 */ /* 0x000fe400000000f2 */
[----:B------:R-:W-:Y:S02]  /*18f0*/  PRMT R240, RZ, 0x7610, R240 ;  /* 0x00007610fff07816 */ /* 0x000fe400000000f0 */
[----:B------:R-:W-:Y:S01]  /*1900*/  PRMT R238, RZ, 0x7610, R238 ;  /* 0x00007610ffee7816 */ /* 0x000fe200000000ee */
[----:B------:R-:W0:Y:S02]  /*1910*/  FENCE.VIEW.ASYNC.S ;  /* 0x00000000000073c6 */ /* 0x000e240000000000 */
[----:B0-----:R0:W1:Y:S02]  /*1920*/  @!UP2 SYNCS.EXCH.64 URZ, [UR8], UR20 ;  /* 0x0000001408ffa5b2 */ /* 0x0010640008000100 */
[----:B-1----:R-:W-:Y:S01]  /*1930*/  BAR.SYNC.DEFER_BLOCKING 0x0 ;  /* 0x0000000000007b1d */ /* 0x002fe20000010000 */
[----:B------:R-:W-:-:S02]  /*1940*/  ISETP.GT.U32.AND P6, PT, R161, R123, PT ;  /* 0x0000007ba100720c */ /* 0x000fc40003fc4070 */
[----:B------:R-:W-:Y:S02]  /*1950*/  LEA.HI.X.SX32 R9, R9, UR17, 0x1, P5 ;  /* 0x0000001109097c11 */ /* 0x000fe4000a8f0eff */
[----:B------:R-:W-:Y:S01]  /*1960*/  ISETP.GT.U32.AND P5, PT, R161, R125, PT ;  /* 0x0000007da100720c */ /* 0x000fe20003fa4070 */
[----:B------:R-:W-:Y:S01]  /*1970*/  USHF.R.S32.HI UR6, URZ, 0x1f, UR5 ;  /* 0x0000001fff067899 */ /* 0x000fe20008011405 */
[C---:B------:R-:W-:Y:S01]  /*1980*/  VIADD R22, R121.reuse, 0xfffffffe ;  /* 0xfffffffe79167836 */ /* 0x040fe20000000000 */
[----:B------:R-:W-:Y:S02]  /*1990*/  PRMT R236, RZ, 0x7610, R236 ;  /* 0x00007610ffec7816 */ /* 0x000fe400000000ec */
[----:B------:R-:W-:Y:S01]  /*19a0*/  PRMT R234, RZ, 0x7610, R234 ;  /* 0x00007610ffea7816 */ /* 0x000fe200000000ea */
[----:B------:R-:W-:Y:S01]  /*19b0*/  VIADD R26, R121, 0xfffffff6 ;  /* 0xfffffff6791a7836 */ /* 0x000fe20000000000 */
[----:B------:R-:W-:Y:S02]  /*19c0*/  PRMT R172, RZ, 0x7610, R172 ;  /* 0x00007610ffac7816 */ /* 0x000fe400000000ac */
[----:B------:R-:W-:Y:S01]  /*19d0*/  PRMT R220, RZ, 0x7610, R220 ;  /* 0x00007610ffdc7816 */ /* 0x000fe200000000dc */
[----:B------:R-:W-:Y:S01]  /*19e0*/  @!P6 IMAD.IADD R123, R123, 0x1, -R161 ;  /* 0x000000017b7be824 */ /* 0x000fe200078e0aa1 */
[----:B------:R-:W-:-:S02]  /*19f0*/  IADD3 R10, P6, PT, R6, UR5, RZ ;  /* 0x00000005060a7c10 */ /* 0x000fc4000ffde0ff */
[----:B------:R-:W-:Y:S01]  /*1a00*/  PRMT R222, RZ, 0x7610, R222 ;  /* 0x00007610ffde7816 */ /* 0x000fe200000000de */
[--C-:B------:R-:W-:Y:S01]  /*1a10*/  @!P5 IMAD.IADD R125, R125, 0x1, -R161.reuse ;  /* 0x000000017d7dd824 */ /* 0x100fe200078e0aa1 */
[----:B------:R-:W-:Y:S02]  /*1a20*/  ISETP.GT.U32.AND P5, PT, R161, R129, PT ;  /* 0x00000081a100720c */ /* 0x000fe40003fa4070 */
[----:B------:R-:W-:Y:S02]  /*1a30*/  PRMT R224, RZ, 0x7610, R224 ;  /* 0x00007610ffe07816 */ /* 0x000fe400000000e0 */
[----:B------:R-:W-:Y:S01]  /*1a40*/  PRMT R226, RZ, 0x7610, R226 ;  /* 0x00007610ffe27816 */ /* 0x000fe200000000e2 */
[----:B------:R-:W2:Y:S01]  /*1a50*/  @!P3 LDG.E.U8 R232, desc[UR24][R6.64] ;  /* 0x0000001806e8b981 */ /* 0x000ea2000c1e1100 */
[----:B------:R-:W-:Y:S02]  /*1a60*/  IADD3.X R11, PT, PT, R7, UR6, RZ, P6, !PT ;  /* 0x00000006070b7c10 */ /* 0x000fe4000b7fe4ff */
[----:B------:R-:W-:Y:S01]  /*1a70*/  PRMT R228, RZ, 0x7610, R228 ;  /* 0x00007610ffe47816 */ /* 0x000fe200000000e4 */
[----:B------:R-:W3:Y:S01]  /*1a80*/  @!P3 LDG.E.U8 R171, desc[UR24][R8.64] ;  /* 0x0000001808abb981 */ /* 0x000ee2000c1e1100 */
[----:B------:R-:W-:Y:S01]  /*1a90*/  IADD3 R12, P3, PT, R8, UR5, RZ ;  /* 0x00000005080c7c10 */ /* 0x000fe2000ff7e0ff */
[----:B------:R-:W-:Y:S01]  /*1aa0*/  VIADD R36, R121, 0xfffffffd ;  /* 0xfffffffd79247836 */ /* 0x000fe20000000000 */
[----:B------:R-:W-:Y:S01]  /*1ab0*/  ISETP.GT.U32.AND P6, PT, R161, R141, PT ;  /* 0x0000008da100720c */ /* 0x000fe20003fc4070 */
[----:B------:R-:W-:Y:S01]  /*1ac0*/  USHF.L.U32 UR5, UR14, 0x4, URZ ;  /* 0x000000040e057899 */ /* 0x000fe200080006ff */
[----:B------:R-:W-:Y:S01]  /*1ad0*/  IADD3.X R13, PT, PT, R9, UR6, RZ, P3, !PT ;  /* 0x00000006090d7c10 */ /* 0x000fe20009ffe4ff */
[----:B------:R-:W4:Y:S01]  /*1ae0*/  @!P4 LDG.E.U8 R244, desc[UR24][R10.64] ;  /* 0x000000180af4c981 */ /* 0x000f22000c1e1100 */
[----:B------:R-:W-:Y:S01]  /*1af0*/  SHF.R.U32.HI R14, RZ, 0xf, R156 ;  /* 0x0000000fff0e7819 */ /* 0x000fe2000001169c */
[----:B------:R-:W-:Y:S01]  /*1b00*/  USHF.R.S32.HI UR6, URZ, 0x1f, UR5 ;  /* 0x0000001fff067899 */ /* 0x000fe20008011405 */
[----:B------:R-:W-:Y:S01]  /*1b10*/  @!P5 IMAD.IADD R129, R129, 0x1, -R161 ;  /* 0x000000018181d824 */ /* 0x000fe200078e0aa1 */
[----:B------:R-:W5:Y:S01]  /*1b20*/  @!P4 LDG.E.U8 R242, desc[UR24][R12.64] ;  /* 0x000000180cf2c981 */ /* 0x000f62000c1e1100 */
[----:B------:R-:W-:-:S02]  /*1b30*/  LOP3.LUT P3, RZ, R14, 0x1, RZ, 0xc0, !PT ;  /* 0x000000010eff7812 */ /* 0x000fc4000786c0ff */
[----:B------:R-:W-:Y:S02]  /*1b40*/  PRMT R230, RZ, 0x7610, R230 ;  /* 0x00007610ffe67816 */ /* 0x000fe400000000e6 */
[----:B------:R-:W-:Y:S01]  /*1b50*/  PRMT R173, RZ, 0x7610, R173 ;  /* 0x00007610ffad7816 */ /* 0x000fe200000000ad */
[----:B------:R-:W-:Y:S01]  /*1b60*/  VIADD R39, R121, 0xfffffff5 ;  /* 0xfffffff579277836 */ /* 0x000fe20000000000 */
[----:B------:R-:W-:Y:S02]  /*1b70*/  IADD3 R14, P5, PT, R6, UR5, RZ ;  /* 0x00000005060e7c10 */ /* 0x000fe4000ffbe0ff */
[----:B------:R-:W-:Y:S02]  /*1b80*/  PRMT R212, RZ, 0x7610, R212 ;  /* 0x00007610ffd47816 */ /* 0x000fe400000000d4 */
[----:B------:R-:W-:Y:S02]  /*1b90*/  PRMT R214, RZ, 0x7610, R214 ;  /* 0x00007610ffd67816 */ /* 0x000fe400000000d6 */
[----:B------:R-:W-:-:S02]  /*1ba0*/  PRMT R216, RZ, 0x7610, R216 ;  /* 0x00007610ffd87816 */ /* 0x000fc400000000d8 */
[----:B------:R-:W-:Y:S02]  /*1bb0*/  PRMT R218, RZ, 0x7610, R218 ;  /* 0x00007610ffda7816 */ /* 0x000fe400000000da */
[----:B------:R-:W-:Y:S02]  /*1bc0*/  PRMT R174, RZ, 0x7610, R174 ;  /* 0x00007610ffae7816 */ /* 0x000fe400000000ae */
[----:B------:R-:W-:Y:S01]  /*1bd0*/  PRMT R206, RZ, 0x7610, R206 ;  /* 0x00007610ffce7816 */ /* 0x000fe200000000ce */
[----:B------:R-:W-:Y:S01]  /*1be0*/  VIADD R51, R121, 0xfffffffc ;  /* 0xfffffffc79337836 */ /* 0x000fe20000000000 */
[----:B------:R-:W-:Y:S01]  /*1bf0*/  ISETP.GT.U32.AND P4, PT, R161, R96, PT ;  /* 0x00000060a100720c */ /* 0x000fe20003f84070 */
[----:B------:R-:W-:Y:S01]  /*1c00*/  @!P6 IMAD.IADD R141, R141, 0x1, -R161 ;  /* 0x000000018d8de824 */ /* 0x000fe200078e0aa1 */
[----:B------:R-:W-:Y:S02]  /*1c10*/  IADD3 R16, P6, PT, R8, UR5, RZ ;  /* 0x0000000508107c10 */ /* 0x000fe4000ffde0ff */
[----:B------:R-:W-:-:S02]  /*1c20*/  PRMT R208, RZ, 0x7610, R208 ;  /* 0x00007610ffd07816 */ /* 0x000fc400000000d0 */
[----:B------:R-:W-:Y:S01]  /*1c30*/  PRMT R210, RZ, 0x7610, R210 ;  /* 0x00007610ffd27816 */ /* 0x000fe200000000d2 */
[----:B------:R-:W-:Y:S01]  /*1c40*/  VIADD R58, R121, 0xfffffff4 ;  /* 0xfffffff4793a7836 */ /* 0x000fe20000000000 */
[----:B------:R-:W-:Y:S02]  /*1c50*/  IADD3.X R15, PT, PT, R7, UR6, RZ, P5, !PT ;  /* 0x00000006070f7c10 */ /* 0x000fe4000affe4ff */
[----:B------:R-:W-:Y:S02]  /*1c60*/  PRMT R245, RZ, 0x7610, R245 ;  /* 0x00007610fff57816 */ /* 0x000fe400000000f5 */
[----:B------:R-:W-:Y:S01]  /*1c70*/  PRMT R247, RZ, 0x7610, R247 ;  /* 0x00007610fff77816 */ /* 0x000fe200000000f7 */
[----:B------:R-:W-:Y:S01]  /*1c80*/  UIMAD UR5, UR14, 0x18, URZ ;  /* 0x000000180e0578a4 */ /* 0x000fe2000f8e02ff */
[----:B------:R-:W-:Y:S01]  /*1c90*/  ISETP.GT.U32.AND P5, PT, R161, R143, PT ;  /* 0x0000008fa100720c */ /* 0x000fe20003fa4070 */
[----:B------:R-:W2:Y:S01]  /*1ca0*/  @P3 LDG.E.U8 R240, desc[UR24][R14.64] ;  /* 0x000000180ef03981 */ /* 0x000ea2000c1e1100 */
[----:B------:R-:W-:-:S02]  /*1cb0*/  IADD3.X R17, PT, PT, R9, UR6, RZ, P6, !PT ;  /* 0x0000000609117c10 */ /* 0x000fc4000b7fe4ff */
[----:B------:R-:W-:Y:S02]  /*1cc0*/  PRMT R249, RZ, 0x7610, R249 ;  /* 0x00007610fff97816 */ /* 0x000fe400000000f9 */
[----:B------:R-:W-:Y:S02]  /*1cd0*/  PRMT R251, RZ, 0x7610, R251 ;  /* 0x00007610fffb7816 */ /* 0x000fe400000000fb */
[----:B------:R-:W-:Y:S02]  /*1ce0*/  PRMT R175, RZ, 0x7610, R175 ;  /* 0x00007610ffaf7816 */ /* 0x000fe400000000af */
[----:B------:R-:W-:Y:S01]  /*1cf0*/  PRMT R237, RZ, 0x7610, R237 ;  /* 0x00007610ffed7816 */ /* 0x000fe200000000ed */
[----:B------:R-:W-:Y:S01]  /*1d00*/  VIADD R70, R121, 0xfffffffb ;  /* 0xfffffffb79467836 */ /* 0x000fe20000000000 */
[----:B------:R-:W-:Y:S01]  /*1d10*/  SHF.R.U32.HI R18, RZ, 0x7, R156 ;  /* 0x00000007ff127819 */ /* 0x000fe2000001169c */
[----:B------:R-:W-:Y:S01]  /*1d20*/  USHF.R.S32.HI UR6, URZ, 0x1f, UR5 ;  /* 0x0000001fff067899 */ /* 0x000fe20008011405 */
[----:B------:R-:W2:Y:S01]  /*1d30*/  @P3 LDG.E.U8 R238, desc[UR24][R16.64] ;  /* 0x0000001810ee3981 */ /* 0x000ea2000c1e1100 */
[----:B------:R-:W-:Y:S01]  /*1d40*/  @!P4 IMAD.IADD R96, R96, 0x1, -R161 ;  /* 0x000000016060c824 */ /* 0x000fe200078e0aa1 */
        /* <DEDUP_REMOVED lines=14> */
[----:B------:R-:W-:Y:S02]  /*1e30*/  IADD3.X R19, PT, PT, R7, UR6, RZ, P3, !PT ;  /* 0x0000000607137c10 */ /* 0x000fe40009ffe4ff */
[----:B------:R-:W-:-:S02]  /*1e40*/  PRMT R194, RZ, 0x7610, R194 ;  /* 0x00007610ffc27816 */ /* 0x000fc400000000c2 */
[----:B------:R-:W-:Y:S01]  /*1e50*/  PRMT R196, RZ, 0x7610, R196 ;  /* 0x00007610ffc47816 */ /* 0x000fe200000000c4 */
[----:B------:R-:W2:Y:S01]  /*1e60*/  @P6 LDG.E.U8 R236, desc[UR24][R18.64] ;  /* 0x0000001812ec6981 */ /* 0x000ea2000c1e1100 */
[----:B------:R-:W-:Y:S01]  /*1e70*/  IADD3 R20, P5, PT, R8, UR5, RZ ;  /* 0x0000000508147c10 */ /* 0x000fe2000ffbe0ff */
[----:B------:R-:W-:Y:S01]  /*1e80*/  VIADD R87, R121, 0xfffffff2 ;  /* 0xfffffff279577836 */ /* 0x000fe20000000000 */
[----:B------:R-:W-:Y:S02]  /*1e90*/  ISETP.GT.U32.AND P3, PT, R161, R136, PT ;  /* 0x00000088a100720c */ /* 0x000fe40003f64070 */
[----:B------:R-:W-:Y:S02]  /*1ea0*/  PRMT R229, RZ, 0x7610, R229 ;  /* 0x00007610ffe57816 */ /* 0x000fe400000000e5 */
[----:B------:R-:W-:Y:S02]  /*1eb0*/  PRMT R231, RZ, 0x7610, R231 ;  /* 0x00007610ffe77816 */ /* 0x000fe400000000e7 */
[----:B------:R-:W-:-:S02]  /*1ec0*/  PRMT R233, RZ, 0x7610, R233 ;  /* 0x00007610ffe97816 */ /* 0x000fc400000000e9 */
[----:B------:R-:W-:Y:S02]  /*1ed0*/  PRMT R235, RZ, 0x7610, R235 ;  /* 0x00007610ffeb7816 */ /* 0x000fe400000000eb */
[----:B------:R-:W-:Y:S02]  /*1ee0*/  PRMT R127, RZ, 0x7610, R127 ;  /* 0x00007610ff7f7816 */ /* 0x000fe4000000007f */
[----:B------:R-:W-:Y:S01]  /*1ef0*/  PRMT R177, RZ, 0x7610, R177 ;  /* 0x00007610ffb17816 */ /* 0x000fe200000000b1 */
[----:B------:R-:W-:Y:S01]  /*1f00*/  VIADD R99, R121, 0xfffffff9 ;  /* 0xfffffff979637836 */ /* 0x000fe20000000000 */
[----:B------:R-:W-:Y:S01]  /*1f10*/  IADD3.X R21, PT, PT, R9, UR6, RZ, P5, !PT ;  /* 0x0000000609157c10 */ /* 0x000fe2000affe4ff */
[----:B------:R-:W-:Y:S01]  /*1f20*/  USHF.R.S32.HI UR5, URZ, 0x1f, UR14 ;  /* 0x0000001fff057899 */ /* 0x000fe2000801140e */
[----:B------:R-:W-:Y:S01]  /*1f30*/  ISETP.GE.U32.AND P5, PT, R22, 0x7fffffdf, PT ;  /* 0x7fffffdf1600780c */ /* 0x000fe20003fa6070 */
[--C-:B------:R-:W-:Y:S01]  /*1f40*/  @!P4 IMAD.IADD R138, R138, 0x1, -R161.reuse ;  /* 0x000000018a8ac824 */ /* 0x100fe200078e0aa1 */
[----:B------:R-:W-:Y:S01]  /*1f50*/  IADD3 R22, P4, PT, R6, UR14, RZ ;  /* 0x0000000e06167c10 */ /* 0x000fe2000ff9e0ff */
[----:B------:R-:W2:Y:S01]  /*1f60*/  @P6 LDG.E.U8 R234, desc[UR24][R20.64] ;  /* 0x0000001814ea6981 */ /* 0x000ea2000c1e1100 */
[----:B------:R-:W-:Y:S01]  /*1f70*/  IADD3 R24, P6, PT, R8, UR14, RZ ;  /* 0x0000000e08187c10 */ /* 0x000fe2000ffde0ff */
[----:B------:R-:W-:Y:S01]  /*1f80*/  @!P3 IMAD.IADD R136, R136, 0x1, -R161 ;  /* 0x000000018888b824 */ /* 0x000fe200078e0aa1 */
[----:B------:R-:W-:-:S02]  /*1f90*/  IADD3.X R23, PT, PT, R7, UR5, RZ, P4, !PT ;  /* 0x0000000507177c10 */ /* 0x000fc4000a7fe4ff */
[----:B------:R-:W-:Y:S02]  /*1fa0*/  PRMT R179, RZ, 0x7610, R179 ;  /* 0x00007610ffb37816 */ /* 0x000fe400000000b3 */
[----:B------:R-:W-:Y:S01]  /*1fb0*/  PRMT R181, RZ, 0x7610, R181 ;  /* 0x00007610ffb57816 */ /* 0x000fe200000000b5 */
[----:B------:R-:W-:Y:S01]  /*1fc0*/  VIADD R106, R121, 0xfffffff1 ;  /* 0xfffffff1796a7836 */ /* 0x000fe20000000000 */
[C---:B------:R-:W-:Y:S01]  /*1fd0*/  ISETP.GT.U32.AND P3, PT, R161.reuse, R132, PT ;  /* 0x00000084a100720c */ /* 0x040fe20003f64070 */
[----:B------:R-:W2:Y:S01]  /*1fe0*/  @!P5 LDG.E.U8 R172, desc[UR24][R22.64] ;  /* 0x0000001816acd981 */ /* 0x000ea2000c1e1100 */
[----:B------:R-:W-:Y:S01]  /*1ff0*/  ISETP.GT.U32.AND P4, PT, R161, R130, PT ;  /* 0x00000082a100720c */ /* 0x000fe20003f84070 */
[----:B------:R-:W1:Y:S01]  /*2000*/  LDCU UR16, c[0x0][0x3b0] ;  /* 0x00007600ff1077ac */ /* 0x000e620008000800 */
[----:B------:R-:W-:Y:S01]  /*2010*/  IADD3.X R25, PT, PT, R9, UR5, RZ, P6, !PT ;  /* 0x0000000509197c10 */ /* 0x000fe2000b7fe4ff */
[----:B------:R-:W-:Y:S01]  /*2020*/  UIMAD UR5, UR14, 0x9, URZ ;  /* 0x000000090e0578a4 */ /* 0x000fe2000f8e02ff */
[----:B------:R-:W-:-:S03]  /*2030*/  ISETP.GE.U32.AND P6, PT, R26, 0x7fffffd7, PT ;  /* 0x7fffffd71a00780c */ /* 0x000fc60003fc6070 */
[----:B------:R-:W2:Y:S01]  /*2040*/  @!P5 LDG.E.U8 R220, desc[UR24][R24.64] ;  /* 0x0000001818dcd981 */ /* 0x000ea2000c1e1100 */
[----:B------:R-:W-:Y:S02]  /*2050*/  USHF.R.S32.HI UR6, URZ, 0x1f, UR5 ;  /* 0x0000001fff067899 */ /* 0x000fe40008011405 */
[----:B------:R-:W-:Y:S01]  /*2060*/  IADD3 R26, P5, PT, R6, UR5, RZ ;  /* 0x00000005061a7c10 */ /* 0x000fe2000ffbe0ff */
[----:B------:R-:W-:-:S03]  /*2070*/  @!P3 IMAD.IADD R132, R132, 0x1, -R161 ;  /* 0x000000018484b824 */ /* 0x000fc600078e0aa1 */
[----:B------:R-:W-:Y:S01]  /*2080*/  IADD3.X R27, PT, PT, R7, UR6, RZ, P5, !PT ;  /* 0x00000006071b7c10 */ /* 0x000fe2000affe4ff */
[----:B------:R-:W-:Y:S01]  /*2090*/  @!P4 IMAD.IADD R130, R130, 0x1, -R161 ;  /* 0x000000018282c824 */ /* 0x000fe200078e0aa1 */
[C---:B------:R-:W-:Y:S02]  /*20a0*/  ISETP.GT.U32.AND P5, PT, R161.reuse, R122, PT ;  /* 0x0000007aa100720c */ /* 0x040fe40003fa4070 */
[----:B------:R-:W-:Y:S01]  /*20b0*/  ISETP.GT.U32.AND P4, PT, R161, R134, PT ;  /* 0x00000086a100720c */ /* 0x000fe20003f84070 */
[----:B------:R-:W2:Y:S01]  /*20c0*/  @!P6 LDG.E.U8 R222, desc[UR24][R26.64] ;  /* 0x000000181adee981 */ /* 0x000ea2000c1e1100 */
[----:B------:R-:W-:Y:S01]  /*20d0*/  IADD3 R28, P3, PT, R8, UR5, RZ ;  /* 0x00000005081c7c10 */ /* 0x000fe2000ff7e0ff */
[----:B------:R-:W-:Y:S01]  /*20e0*/  UIMAD UR5, UR14, 0x11, URZ ;  /* 0x000000110e0578a4 */ /* 0x000fe2000f8e02ff */
[----:B------:R-:W-:Y:S02]  /*20f0*/  SHF.R.U32.HI R30, RZ, 0xe, R156 ;  /* 0x0000000eff1e7819 */ /* 0x000fe4000001169c */
[----:B------:R-:W-:Y:S01]  /*2100*/  IADD3.X R29, PT, PT, R9, UR6, RZ, P3, !PT ;  /* 0x00000006091d7c10 */ /* 0x000fe20009ffe4ff */
[----:B------:R-:W-:Y:S01]  /*2110*/  USHF.R.S32.HI UR6, URZ, 0x1f, UR5 ;  /* 0x0000001fff067899 */ /* 0x000fe20008011405 */
[----:B------:R-:W-:-:S03]  /*2120*/  LOP3.LUT P3, RZ, R30, 0x1, RZ, 0xc0, !PT ;  /* 0x000000011eff7812 */ /* 0x000fc6000786c0ff */
[----:B------:R-:W2:Y:S01]  /*2130*/  @!P6 LDG.E.U8 R224, desc[UR24][R28.64] ;  /* 0x000000181ce0e981 */ /* 0x000ea2000c1e1100 */
[----:B------:R-:W-:Y:S01]  /*2140*/  IADD3 R30, P6, PT, R6, UR5, RZ ;  /* 0x00000005061e7c10 */ /* 0x000fe2000ffde0ff */
[--C-:B------:R-:W-:Y:S01]  /*2150*/  @!P5 IMAD.IADD R122, R122, 0x1, -R161.reuse ;  /* 0x000000017a7ad824 */ /* 0x100fe200078e0aa1 */
[----:B------:R-:W-:Y:S01]  /*2160*/  SHF.R.U32.HI R33, RZ, 0x6, R156 ;  /* 0x00000006ff217819 */ /* 0x000fe2000001169c */
[----:B------:R-:W-:Y:S01]  /*2170*/  @!P4 IMAD.IADD R134, R134, 0x1, -R161 ;  /* 0x000000018686c824 */ /* 0x000fe200078e0aa1 */
[----:B------:R-:W-:Y:S02]  /*2180*/  IADD3 R32, P5, PT, R8, UR5, RZ ;  /* 0x0000000508207c10 */ /* 0x000fe4000ffbe0ff */
[----:B------:R-:W-:Y:S02]  /*2190*/  ISETP.GT.U32.AND P4, PT, R161, R120, PT ;  /* 0x00000078a100720c */ /* 0x000fe40003f84070 */
[----:B------:R-:W-:Y:S02]  /*21a0*/  IADD3.X R31, PT, PT, R7, UR6, RZ, P6, !PT ;  /* 0x00000006071f7c10 */ /* 0x000fe4000b7fe4ff */
[----:B------:R-:W-:-:S02]  /*21b0*/  LOP3.LUT P6, RZ, R33, 0x1, RZ, 0xc0, !PT ;  /* 0x0000000121ff7812 */ /* 0x000fc400078cc0ff */
[----:B------:R-:W-:Y:S01]  /*21c0*/  IADD3.X R33, PT, PT, R9, UR6, RZ, P5, !PT ;  /* 0x0000000609217c10 */ /* 0x000fe2000affe4ff */
[----:B------:R-:W-:Y:S01]  /*21d0*/  UIMAD UR5, UR14, 0x19, URZ ;  /* 0x000000190e0578a4 */ /* 0x000fe2000f8e02ff */
[----:B------:R-:W-:Y:S01]  /*21e0*/  ISETP.GT.U32.AND P5, PT, R161, R124, PT ;  /* 0x0000007ca100720c */ /* 0x000fe20003fa4070 */
[----:B------:R-:W2:Y:S02]  /*21f0*/  @P3 LDG.E.U8 R226, desc[UR24][R30.64] ;  /* 0x000000181ee23981 */ /* 0x000ea4000c1e1100 */
[----:B------:R-:W-:Y:S02]  /*2200*/  USHF.R.S32.HI UR6, URZ, 0x1f, UR5 ;  /* 0x0000001fff067899 */ /* 0x000fe40008011405 */
[----:B------:R-:W2:Y:S01]  /*2210*/  @P3 LDG.E.U8 R228, desc[UR24][R32.64] ;  /* 0x0000001820e43981 */ /* 0x000ea2000c1e1100 */
[----:B------:R-:W-:Y:S01]  /*2220*/  IADD3 R34, P3, PT, R6, UR5, RZ ;  /* 0x0000000506227c10 */ /* 0x000fe2000ff7e0ff */
[----:B------:R-:W-:Y:S01]  /*2230*/  @!P4 IMAD.IADD R120, R120, 0x1, -R161 ;  /* 0x000000017878c824 */ /* 0x000fe200078e0aa1 */
[----:B------:R-:W-:-:S02]  /*2240*/  ISETP.GE.AND P4, PT, R35, RZ, PT ;  /* 0x000000ff2300720c */ /* 0x000fc40003f86270 */
[----:B------:R-:W-:Y:S02]  /*2250*/  IADD3.X R35, PT, PT, R7, UR6, RZ, P3, !PT ;  /* 0x0000000607237c10 */ /* 0x000fe40009ffe4ff */
[----:B------:R-:W-:Y:S01]  /*2260*/  ISETP.GE.U32.AND P3, PT, R36, 0x7fffffde, PT ;  /* 0x7fffffde2400780c */ /* 0x000fe20003f66070 */
[----:B------:R-:W-:Y:S01]  /*2270*/  @!P5 IMAD.IADD R124, R124, 0x1, -R161 ;  /* 0x000000017c7cd824 */ /* 0x000fe200078e0aa1 */
[----:B------:R-:W-:Y:S01]  /*2280*/  IADD3 R36, P5, PT, R8, UR5, RZ ;  /* 0x0000000508247c10 */ /* 0x000fe2000ffbe0ff */
[----:B------:R-:W-:Y:S01]  /*2290*/  USHF.L.U32 UR5, UR14, 0x1, URZ ;  /* 0x000000010e057899 */ /* 0x000fe200080006ff */
[----:B------:R-:W2:Y:S02]  /*22a0*/  @P6 LDG.E.U8 R230, desc[UR24][R34.64] ;  /* 0x0000001822e66981 */ /* 0x000ea4000c1e1100 */
[----:B------:R-:W-:Y:S01]  /*22b0*/  IADD3.X R37, PT, PT, R9, UR6, RZ, P5, !PT ;  /* 0x0000000609257c10 */ /* 0x000fe2000affe4ff */
[----:B------:R-:W-:Y:S02]  /*22c0*/  USHF.R.S32.HI UR6, URZ, 0x1f, UR5 ;  /* 0x0000001fff067899 */ /* 0x000fe40008011405 */
[----:B------:R-:W-:-:S02]  /*22d0*/  IADD3 R38, P5, PT, R6, UR5, RZ ;  /* 0x0000000506267c10 */ /* 0x000fc4000ffbe0ff */
[----:B------:R-:W2:Y:S01]  /*22e0*/  @P6 LDG.E.U8 R173, desc[UR24][R36.64] ;  /* 0x0000001824ad6981 */ /* 0x000ea2000c1e1100 */
[----:B------:R-:W-:Y:S02]  /*22f0*/  ISETP.GE.U32.AND P6, PT, R39, 0x7fffffd6, PT ;  /* 0x7fffffd62700780c */ /* 0x000fe40003fc6070 */
[----:B------:R-:W-:Y:S02]  /*2300*/  IADD3.X R39, PT, PT, R7, UR6, RZ, P5, !PT ;  /* 0x0000000607277c10 */ /* 0x000fe4000affe4ff */
[----:B------:R-:W-:Y:S01]  /*2310*/  IADD3 R40, P5, PT, R8, UR5, RZ ;  /* 0x0000000508287c10 */ /* 0x000fe2000ffbe0ff */
[----:B------:R-:W-:Y:S02]  /*2320*/  UIMAD UR5, UR14, 0xa, URZ ;  /* 0x0000000a0e0578a4 */ /* 0x000fe4000f8e02ff */
[----:B------:R-:W2:Y:S01]  /*2330*/  @!P3 LDG.E.U8 R212, desc[UR24][R38.64] ;  /* 0x0000001826d4b981 */ /* 0x000ea2000c1e1100 */
[----:B------:R-:W-:Y:S01]  /*2340*/  IADD3.X R41, PT, PT, R9, UR6, RZ, P5, !PT ;  /* 0x0000000609297c10 */ /* 0x000fe2000affe4ff */
[----:B------:R-:W-:-:S02]  /*2350*/  USHF.R.S32.HI UR6, URZ, 0x1f, UR5 ;  /* 0x0000001fff067899 */ /* 0x000fc40008011405 */
[----:B------:R-:W-:Y:S02]  /*2360*/  IADD3 R42, P5, PT, R6, UR5, RZ ;  /* 0x00000005062a7c10 */ /* 0x000fe4000ffbe0ff */
[----:B------:R-:W2:Y:S01]  /*2370*/  @!P3 LDG.E.U8 R214, desc[UR24][R40.64] ;  /* 0x0000001828d6b981 */ /* 0x000ea2000c1e1100 */
[----:B------:R-:W-:Y:S02]  /*2380*/  IADD3 R44, P3, PT, R8, UR5, RZ ;  /* 0x00000005082c7c10 */ /* 0x000fe4000ff7e0ff */
[----:B------:R-:W-:Y:S01]  /*2390*/  IADD3.X R43, PT, PT, R7, UR6, RZ, P5, !PT ;  /* 0x00000006072b7c10 */ /* 0x000fe2000affe4ff */
[----:B------:R-:W-:Y:S01]  /*23a0*/  UIMAD UR5, UR14, 0x12, URZ ;  /* 0x000000120e0578a4 */ /* 0x000fe2000f8e02ff */
[----:B------:R-:W-:Y:S02]  /*23b0*/  ISETP.GE.AND P5, PT, R45, RZ, PT ;  /* 0x000000ff2d00720c */ /* 0x000fe40003fa6270 */
[----:B------:R-:W-:Y:S02]  /*23c0*/  IADD3.X R45, PT, PT, R9, UR6, RZ, P3, !PT ;  /* 0x00000006092d7c10 */ /* 0x000fe40009ffe4ff */
[--C-:B------:R-:W-:Y:S01]  /*23d0*/  SHF.R.U32.HI R46, RZ, 0xd, R156.reuse ;  /* 0x0000000dff2e7819 */ /* 0x100fe2000001169c */
[----:B------:R-:W-:Y:S01]  /*23e0*/  USHF.R.S32.HI UR6, URZ, 0x1f, UR5 ;  /* 0x0000001fff067899 */ /* 0x000fe20008011405 */
[----:B------:R-:W2:Y:S01]  /*23f0*/  @!P6 LDG.E.U8 R216, desc[UR24][R42.64] ;  /* 0x000000182ad8e981 */ /* 0x000ea2000c1e1100 */
[----:B------:R-:W-:-:S02]  /*2400*/  SHF.R.U32.HI R48, RZ, 0x5, R156 ;  /* 0x00000005ff307819 */ /* 0x000fc4000001169c */
[----:B------:R-:W-:Y:S01]  /*2410*/  LOP3.LUT P3, RZ, R46, 0x1, RZ, 0xc0, !PT ;  /* 0x000000012eff7812 */ /* 0x000fe2000786c0ff */
[----:B------:R-:W2:Y:S01]  /*2420*/  @!P6 LDG.E.U8 R218, desc[UR24][R44.64] ;  /* 0x000000182cdae981 */ /* 0x000ea2000c1e1100 */
[----:B------:R-:W-:Y:S01]  /*2430*/  IADD3 R46, P6, PT, R6, UR5, RZ ;  /* 0x00000005062e7c10 */ /* 0x000fe2000ffde0ff */
[----:B------:R-:W-:Y:S01]  /*2440*/  @!P0 IMAD.MOV R123, RZ, RZ, -R123 ;  /* 0x000000ffff7b8224 */ /* 0x000fe200078e0a7b */
[----:B------:R-:W-:Y:S02]  /*2450*/  LOP3.LUT P0, RZ, R48, 0x1, RZ, 0xc0, !PT ;  /* 0x0000000130ff7812 */ /* 0x000fe4000780c0ff */
[----:B------:R-:W-:Y:S02]  /*2460*/  IADD3.X R47, PT, PT, R7, UR6, RZ, P6, !PT ;  /* 0x00000006072f7c10 */ /* 0x000fe4000b7fe4ff */
[----:B------:R-:W-:Y:S01]  /*2470*/  IADD3 R48, P6, PT, R8, UR5, RZ ;  /* 0x0000000508307c10 */ /* 0x000fe2000ffde0ff */
[----:B------:R-:W-:-:S03]  /*2480*/  UIMAD UR5, UR14, 0x1a, URZ ;  /* 0x0000001a0e0578a4 */ /* 0x000fc6000f8e02ff */
[----:B------:R-:W-:Y:S01]  /*2490*/  IADD3.X R49, PT, PT, R9, UR6, RZ, P6, !PT ;  /* 0x0000000609317c10 */ /* 0x000fe2000b7fe4ff */
[----:B------:R-:W-:Y:S01]  /*24a0*/  USHF.R.S32.HI UR6, URZ, 0x1f, UR5 ;  /* 0x0000001fff067899 */ /* 0x000fe20008011405 */
[----:B------:R-:W2:Y:S01]  /*24b0*/  @P3 LDG.E.U8 R174, desc[UR24][R46.64] ;  /* 0x000000182eae3981 */ /* 0x000ea2000c1e1100 */
[----:B------:R-:W-:-:S03]  /*24c0*/  IADD3 R50, P6, PT, R6, UR5, RZ ;  /* 0x0000000506327c10 */ /* 0x000fc6000ffde0ff */
[----:B------:R-:W2:Y:S01]  /*24d0*/  @P3 LDG.E.U8 R206, desc[UR24][R48.64] ;  /* 0x0000001830ce3981 */ /* 0x000ea2000c1e1100 */
[----:B------:R-:W-:Y:S02]  /*24e0*/  ISETP.GE.U32.AND P3, PT, R51, 0x7fffffdd, PT ;  /* 0x7fffffdd3300780c */ /* 0x000fe40003f66070 */
[----:B------:R-:W-:Y:S02]  /*24f0*/  IADD3.X R51, PT, PT, R7, UR6, RZ, P6, !PT ;  /* 0x0000000607337c10 */ /* 0x000fe4000b7fe4ff */
[----:B------:R-:W-:Y:S01]  /*2500*/  IADD3 R52, P6, PT, R8, UR5, RZ ;  /* 0x0000000508347c10 */ /* 0x000fe2000ffde0ff */
[----:B------:R-:W-:Y:S02]  /*2510*/  UIMAD UR5, UR14, 0x3, URZ ;  /* 0x000000030e0578a4 */ /* 0x000fe4000f8e02ff */
[----:B------:R-:W2:Y:S01]  /*2520*/  @P0 LDG.E.U8 R208, desc[UR24][R50.64] ;  /* 0x0000001832d00981 */ /* 0x000ea2000c1e1100 */
[----:B------:R-:W-:Y:S01]  /*2530*/  IADD3.X R53, PT, PT, R9, UR6, RZ, P6, !PT ;  /* 0x0000000609357c10 */ /* 0x000fe2000b7fe4ff */
[----:B------:R-:W-:-:S02]  /*2540*/  USHF.R.S32.HI UR6, URZ, 0x1f, UR5 ;  /* 0x0000001fff067899 */ /* 0x000fc40008011405 */
[----:B------:R-:W-:Y:S02]  /*2550*/  IADD3 R54, P6, PT, R6, UR5, RZ ;  /* 0x0000000506367c10 */ /* 0x000fe4000ffde0ff */
[----:B------:R-:W2:Y:S01]  /*2560*/  @P0 LDG.E.U8 R210, desc[UR24][R52.64] ;  /* 0x0000001834d20981 */ /* 0x000ea2000c1e1100 */
[----:B------:R-:W-:Y:S02]  /*2570*/  IADD3 R56, P0, PT, R8, UR5, RZ ;  /* 0x0000000508387c10 */ /* 0x000fe4000ff1e0ff */
[----:B------:R-:W-:Y:S01]  /*2580*/  IADD3.X R55, PT, PT, R7, UR6, RZ, P6, !PT ;  /* 0x0000000607377c10 */ /* 0x000fe2000b7fe4ff */
[----:B------:R-:W-:Y:S01]  /*2590*/  UIMAD UR5, UR14, 0xb, URZ ;  /* 0x0000000b0e0578a4 */ /* 0x000fe2000f8e02ff */
[----:B------:R-:W-:Y:S02]  /*25a0*/  ISETP.GE.AND P6, PT, R57, RZ, PT ;  /* 0x000000ff3900720c */ /* 0x000fe40003fc6270 */
[----:B------:R-:W-:Y:S01]  /*25b0*/  IADD3.X R57, PT, PT, R9, UR6, RZ, P0, !PT ;  /* 0x0000000609397c10 */ /* 0x000fe200087fe4ff */
[----:B------:R-:W-:Y:S01]  /*25c0*/  USHF.R.S32.HI UR6, URZ, 0x1f, UR5 ;  /* 0x0000001fff067899 */ /* 0x000fe20008011405 */
[----:B------:R-:W-:Y:S01]  /*25d0*/  ISETP.GE.U32.AND P0, PT, R58, 0x7fffffd5, PT ;  /* 0x7fffffd53a00780c */ /* 0x000fe20003f06070 */
[----:B------:R-:W2:Y:S01]  /*25e0*/  @!P3 LDG.E.U8 R245, desc[UR24][R54.64] ;  /* 0x0000001836f5b981 */ /* 0x000ea2000c1e1100 */
[----:B------:R-:W-:-:S03]  /*25f0*/  SHF.R.U32.HI R60, RZ, 0xc, R156 ;  /* 0x0000000cff3c7819 */ /* 0x000fc6000001169c */
[----:B------:R-:W2:Y:S01]  /*2600*/  @!P3 LDG.E.U8 R247, desc[UR24][R56.64] ;  /* 0x0000001838f7b981 */ /* 0x000ea2000c1e1100 */
[----:B------:R-:W-:Y:S01]  /*2610*/  IADD3 R58, P3, PT, R6, UR5, RZ ;  /* 0x00000005063a7c10 */ /* 0x000fe2000ff7e0ff */
[----:B------:R-:W-:-:S03]  /*2620*/  @!P4 IMAD.MOV R125, RZ, RZ, -R125 ;  /* 0x000000ffff7dc224 */ /* 0x000fc600078e0a7d */
[----:B------:R-:W-:Y:S02]  /*2630*/  IADD3.X R59, PT, PT, R7, UR6, RZ, P3, !PT ;  /* 0x00000006073b7c10 */ /* 0x000fe40009ffe4ff */
[----:B------:R-:W-:Y:S02]  /*2640*/  LOP3.LUT P3, RZ, R60, 0x1, RZ, 0xc0, !PT ;  /* 0x000000013cff7812 */ /* 0x000fe4000786c0ff */
[----:B------:R-:W-:Y:S01]  /*2650*/  IADD3 R60, P4, PT, R8, UR5, RZ ;  /* 0x00000005083c7c10 */ /* 0x000fe2000ff9e0ff */
[----:B------:R-:W-:Y:S01]  /*2660*/  UIMAD UR5, UR14, 0x13, URZ ;  /* 0x000000130e0578a4 */ /* 0x000fe2000f8e02ff */
[----:B------:R-:W-:Y:S01]  /*2670*/  SHF.R.U32.HI R63, RZ, 0x4, R156 ;  /* 0x00000004ff3f7819 */ /* 0x000fe2000001169c */
[----:B------:R-:W2:Y:S01]  /*2680*/  @!P0 LDG.E.U8 R249, desc[UR24][R58.64] ;  /* 0x000000183af98981 */ /* 0x000ea2000c1e1100 */
[----:B------:R-:W-:Y:S01]  /*2690*/  IADD3.X R61, PT, PT, R9, UR6, RZ, P4, !PT ;  /* 0x00000006093d7c10 */ /* 0x000fe2000a7fe4ff */
[----:B------:R-:W-:Y:S02]  /*26a0*/  USHF.R.S32.HI UR6, URZ, 0x1f, UR5 ;  /* 0x0000001fff067899 */ /* 0x000fe40008011405 */
[----:B------:R-:W-:-:S02]  /*26b0*/  IADD3 R62, P4, PT, R6, UR5, RZ ;  /* 0x00000005063e7c10 */ /* 0x000fc4000ff9e0ff */
[----:B------:R-:W2:Y:S01]  /*26c0*/  @!P0 LDG.E.U8 R251, desc[UR24][R60.64] ;  /* 0x000000183cfb8981 */ /* 0x000ea2000c1e1100 */
[----:B------:R-:W-:Y:S02]  /*26d0*/  LOP3.LUT P0, RZ, R63, 0x1, RZ, 0xc0, !PT ;  /* 0x000000013fff7812 */ /* 0x000fe4000780c0ff */
        /* <DEDUP_REMOVED lines=10> */
[----:B------:R-:W-:Y:S01]  /*2780*/  USHF.L.U32 UR5, UR14, 0x2, URZ ;  /* 0x000000020e057899 */ /* 0x000fe200080006ff */
[----:B------:R-:W-:Y:S02]  /*2790*/  ISETP.GE.AND P4, PT, R69, RZ, PT ;  /* 0x000000ff4500720c */ /* 0x000fe40003f86270 */
[----:B------:R-:W-:Y:S01]  /*27a0*/  IADD3.X R69, PT, PT, R9, UR6, RZ, P3, !PT ;  /* 0x0000000609457c10 */ /* 0x000fe20009ffe4ff */
[----:B------:R-:W-:Y:S01]  /*27b0*/  USHF.R.S32.HI UR6, URZ, 0x1f, UR5 ;  /* 0x0000001fff067899 */ /* 0x000fe20008011405 */
[----:B------:R-:W-:Y:S01]  /*27c0*/  ISETP.GE.U32.AND P3, PT, R70, 0x7fffffdc, PT ;  /* 0x7fffffdc4600780c */ /* 0x000fe20003f66070 */
[----:B------:R-:W2:Y:S04]  /*27d0*/  @P0 LDG.E.U8 R239, desc[UR24][R66.64] ;  /* 0x0000001842ef0981 */ /* 0x000ea8000c1e1100 */
[----:B------:R-:W2:Y:S01]  /*27e0*/  @P0 LDG.E.U8 R241, desc[UR24][R68.64] ;  /* 0x0000001844f10981 */ /* 0x000ea2000c1e1100 */
[----:B------:R-:W-:Y:S01]  /*27f0*/  IADD3 R70, P0, PT, R6, UR5, RZ ;  /* 0x0000000506467c10 */ /* 0x000fe2000ff1e0ff */
[----:B------:R-:W-:-:S03]  /*2800*/  @!P5 IMAD.MOV R129, RZ, RZ, -R129 ;  /* 0x000000ffff81d224 */ /* 0x000fc600078e0a81 */
[----:B------:R-:W-:Y:S02]  /*2810*/  IADD3.X R71, PT, PT, R7, UR6, RZ, P0, !PT ;  /* 0x0000000607477c10 */ /* 0x000fe400087fe4ff */
[----:B------:R-:W-:Y:S02]  /*2820*/  ISETP.GE.U32.AND P0, PT, R72, 0x7fffffd4, PT ;  /* 0x7fffffd44800780c */ /* 0x000fe40003f06070 */
        /* <DEDUP_REMOVED lines=22> */
[----:B------:R-:W-:Y:S01]  /*2990*/  SHF.R.U32.HI R82, RZ, 0x3, R156 ;  /* 0x00000003ff527819 */ /* 0x000fe2000001169c */
[----:B------:R-:W-:Y:S01]  /*29a0*/  USHF.R.S32.HI UR6, URZ, 0x1f, UR5 ;  /* 0x0000001fff067899 */ /* 0x000fe20008011405 */
[----:B------:R-:W2:Y:S02]  /*29b0*/  @P3 LDG.E.U8 R176, desc[UR24][R78.64] ;  /* 0x000000184eb03981 */ /* 0x000ea4000c1e1100 */
[----:B------:R-:W-:-:S02]  /*29c0*/  LOP3.LUT P0, RZ, R82, 0x1, RZ, 0xc0, !PT ;  /* 0x0000000152ff7812 */ /* 0x000fc4000780c0ff */
[----:B------:R-:W2:Y:S01]  /*29d0*/  @P3 LDG.E.U8 R192, desc[UR24][R80.64] ;  /* 0x0000001850c03981 */ /* 0x000ea2000c1e1100 */
[----:B------:R-:W-:Y:S01]  /*29e0*/  IADD3 R82, P3, PT, R6, UR5, RZ ;  /* 0x0000000506527c10 */ /* 0x000fe2000ff7e0ff */
[----:B------:R-:W-:-:S03]  /*29f0*/  @!P6 IMAD.MOV R141, RZ, RZ, -R141 ;  /* 0x000000ffff8de224 */ /* 0x000fc600078e0a8d */
[----:B------:R-:W-:Y:S02]  /*2a00*/  IADD3.X R83, PT, PT, R7, UR6, RZ, P3, !PT ;  /* 0x0000000607537c10 */ /* 0x000fe40009ffe4ff */
[----:B------:R-:W-:Y:S02]  /*2a10*/  ISETP.GE.U32.AND P3, PT, R84, 0x7fffffdb, PT ;  /* 0x7fffffdb5400780c */ /* 0x000fe40003f66070 */
[----:B------:R-:W-:Y:S01]  /*2a20*/  IADD3 R84, P6, PT, R8, UR5, RZ ;  /* 0x0000000508547c10 */ /* 0x000fe2000ffde0ff */
[----:B------:R-:W-:Y:S01]  /*2a30*/  UIMAD UR5, UR14, 0x5, URZ ;  /* 0x000000050e0578a4 */ /* 0x000fe2000f8e02ff */
        /* <DEDUP_REMOVED lines=21> */
[----:B------:R-:W2:Y:S01]  /*2b90*/  @!P0 LDG.E.U8 R233, desc[UR24][R90.64] ;  /* 0x000000185ae98981 */ /* 0x000ea2000c1e1100 */
[----:B------:R-:W-:Y:S01]  /*2ba0*/  IMAD.MOV.U32 R151, RZ, RZ, R96 ;  /* 0x000000ffff977224 */ /* 0x000fe200078e0060 */
[----:B------:R-:W-:-:S02]  /*2bb0*/  LOP3.LUT P3, RZ, R94, 0x1, RZ, 0xc0, !PT ;  /* 0x000000015eff7812 */ /* 0x000fc4000786c0ff */
[----:B------:R-:W2:Y:S01]  /*2bc0*/  @!P0 LDG.E.U8 R235, desc[UR24][R92.64] ;  /* 0x000000185ceb8981 */ /* 0x000ea2000c1e1100 */
[----:B------:R-:W-:Y:S02]  /*2bd0*/  IADD3 R94, P0, PT, R6, UR5, RZ ;  /* 0x00000005065e7c10 */ /* 0x000fe4000ff1e0ff */
[----:B------:R-:W-:Y:S01]  /*2be0*/  SHF.R.U32.HI R96, RZ, 0x2, R156 ;  /* 0x00000002ff607819 */ /* 0x000fe2000001169c */
[----:B------:R-:W-:Y:S01]  /*2bf0*/  @!P4 IMAD.MOV R151, RZ, RZ, -R151 ;  /* 0x000000ffff97c224 */ /* 0x000fe200078e0a97 */
[----:B------:R-:W-:Y:S02]  /*2c00*/  IADD3.X R95, PT, PT, R7, UR6, RZ, P0, !PT ;  /* 0x00000006075f7c10 */ /* 0x000fe400087fe4ff */
[----:B------:R-:W-:Y:S02]  /*2c10*/  LOP3.LUT P4, RZ, R96, 0x1, RZ, 0xc0, !PT ;  /* 0x0000000160ff7812 */ /* 0x000fe4000788c0ff */
[----:B------:R-:W-:Y:S01]  /*2c20*/  IADD3 R96, P0, PT, R8, UR5, RZ ;  /* 0x0000000508607c10 */ /* 0x000fe2000ff1e0ff */
[----:B------:R-:W-:Y:S01]  /*2c30*/  UIMAD UR5, UR14, 0x1d, URZ ;  /* 0x0000001d0e0578a4 */ /* 0x000fe2000f8e02ff */
[----:B------:R-:W2:Y:S02]  /*2c40*/  @P3 LDG.E.U8 R127, desc[UR24][R94.64] ;  /* 0x000000185e7f3981 */ /* 0x000ea4000c1e1100 */
[----:B------:R-:W-:Y:S01]  /*2c50*/  IADD3.X R97, PT, PT, R9, UR6, RZ, P0, !PT ;  /* 0x0000000609617c10 */ /* 0x000fe200087fe4ff */
[----:B------:R-:W-:-:S02]  /*2c60*/  USHF.R.S32.HI UR6, URZ, 0x1f, UR5 ;  /* 0x0000001fff067899 */ /* 0x000fc40008011405 */
[----:B------:R-:W-:Y:S02]  /*2c70*/  IADD3 R98, P0, PT, R6, UR5, RZ ;  /* 0x0000000506627c10 */ /* 0x000fe4000ff1e0ff */
        /* <DEDUP_REMOVED lines=14> */
[----:B------:R-:W-:Y:S02]  /*2d60*/  PRMT R184, RZ, 0x7610, R184 ;  /* 0x00007610ffb87816 */ /* 0x000fe400000000b8 */
[----:B------:R-:W-:-:S02]  /*2d70*/  PRMT R186, RZ, 0x7610, R186 ;  /* 0x00007610ffba7816 */ /* 0x000fc400000000ba */
        /* <DEDUP_REMOVED lines=12> */
[----:B------:R-:W-:Y:S02]  /*2e40*/  PRMT R188, RZ, 0x7610, R188 ;  /* 0x00007610ffbc7816 */ /* 0x000fe400000000bc */
[----:B------:R-:W-:Y:S02]  /*2e50*/  PRMT R190, RZ, 0x7610, R190 ;  /* 0x00007610ffbe7816 */ /* 0x000fe400000000be */
[----:B------:R-:W-:Y:S01]  /*2e60*/  IADD3.X R109, PT, PT, R9, UR6, RZ, P5, !PT ;  /* 0x00000006096d7c10 */ /* 0x000fe2000affe4ff */
[----:B------:R-:W-:Y:S01]  /*2e70*/  USHF.R.S32.HI UR6, URZ, 0x1f, UR5 ;  /* 0x0000001fff067899 */ /* 0x000fe20008011405 */
[----:B------:R-:W-:Y:S01]  /*2e80*/  SHF.R.U32.HI R111, RZ, 0x1, R156 ;  /* 0x00000001ff6f7819 */ /* 0x000fe2000001169c */
[----:B------:R-:W2:Y:S01]  /*2e90*/  @!P4 LDG.E.U8 R188, desc[UR24][R106.64] ;  /* 0x000000186abcc981 */ /* 0x000ea2000c1e1100 */
[----:B------:R-:W-:-:S03]  /*2ea0*/  IADD3 R110, P5, PT, R6, UR5, RZ ;  /* 0x00000005066e7c10 */ /* 0x000fc6000ffbe0ff */
[----:B------:R-:W2:Y:S01]  /*2eb0*/  @!P4 LDG.E.U8 R190, desc[UR24][R108.64] ;  /* 0x000000186cbec981 */ /* 0x000ea2000c1e1100 */
[----:B------:R-:W-:Y:S02]  /*2ec0*/  LOP3.LUT P4, RZ, R111, 0x1, RZ, 0xc0, !PT ;  /* 0x000000016fff7812 */ /* 0x000fe4000788c0ff */
[----:B------:R-:W-:Y:S02]  /*2ed0*/  IADD3.X R111, PT, PT, R7, UR6, RZ, P5, !PT ;  /* 0x00000006076f7c10 */ /* 0x000fe4000affe4ff */
[----:B------:R-:W-:Y:S01]  /*2ee0*/  IADD3 R112, P5, PT, R8, UR5, RZ ;  /* 0x0000000508707c10 */ /* 0x000fe2000ffbe0ff */
[----:B------:R-:W-:Y:S01]  /*2ef0*/  UIMAD UR5, UR14, 0x1e, URZ ;  /* 0x0000001e0e0578a4 */ /* 0x000fe2000f8e02ff */
[----:B------:R-:W-:Y:S02]  /*2f00*/  PRMT R126, RZ, 0x7610, R126 ;  /* 0x00007610ff7e7816 */ /* 0x000fe4000000007e */
[----:B------:R-:W-:Y:S02]  /*2f10*/  PRMT R178, RZ, 0x7610, R178 ;  /* 0x00007610ffb27816 */ /* 0x000fe400000000b2 */
[----:B------:R-:W-:Y:S01]  /*2f20*/  IADD3.X R113, PT, PT, R9, UR6, RZ, P5, !PT ;  /* 0x0000000609717c10 */ /* 0x000fe2000affe4ff */
[----:B------:R-:W-:Y:S01]  /*2f30*/  USHF.R.S32.HI UR6, URZ, 0x1f, UR5 ;  /* 0x0000001fff067899 */ /* 0x000fe20008011405 */
[----:B------:R-:W2:Y:S01]  /*2f40*/  @P3 LDG.E.U8 R126, desc[UR24][R110.64] ;  /* 0x000000186e7e3981 */ /* 0x000ea2000c1e1100 */
[----:B------:R-:W-:-:S03]  /*2f50*/  IADD3 R114, P5, PT, R6, UR5, RZ ;  /* 0x0000000506727c10 */ /* 0x000fc6000ffbe0ff */
[----:B------:R-:W2:Y:S01]  /*2f60*/  @P3 LDG.E.U8 R178, desc[UR24][R112.64] ;  /* 0x0000001870b23981 */ /* 0x000ea2000c1e1100 */
[----:B------:R-:W-:Y:S02]  /*2f70*/  IADD3 R116, P3, PT, R8, UR5, RZ ;  /* 0x0000000508747c10 */ /* 0x000fe4000ff7e0ff */
[----:B------:R-:W-:Y:S02]  /*2f80*/  LOP3.LUT R118, R117, 0x1f, RZ, 0xc0, !PT ;  /* 0x0000001f75767812 */ /* 0x000fe400078ec0ff */
[----:B------:R-:W-:Y:S02]  /*2f90*/  PRMT R180, RZ, 0x7610, R180 ;  /* 0x00007610ffb47816 */ /* 0x000fe400000000b4 */
[----:B------:R-:W-:Y:S02]  /*2fa0*/  PRMT R182, RZ, 0x7610, R182 ;  /* 0x00007610ffb67816 */ /* 0x000fe400000000b6 */
[----:B------:R-:W-:Y:S02]  /*2fb0*/  IADD3.X R115, PT, PT, R7, UR6, RZ, P5, !PT ;  /* 0x0000000607737c10 */ /* 0x000fe4000affe4ff */
[----:B------:R-:W-:-:S03]  /*2fc0*/  IADD3.X R117, PT, PT, R9, UR6, RZ, P3, !PT ;  /* 0x0000000609757c10 */ /* 0x000fc60009ffe4ff */
[----:B------:R-:W2:Y:S01]  /*2fd0*/  @P4 LDG.E.U8 R180, desc[UR24][R114.64] ;  /* 0x0000001872b44981 */ /* 0x000ea2000c1e1100 */
[----:B------:R-:W-:-:S03]  /*2fe0*/  ISETP.GE.AND P5, PT, R139, RZ, PT ;  /* 0x000000ff8b00720c */ /* 0x000fc60003fa6270 */
[----:B------:R-:W2:Y:S01]  /*2ff0*/  @P4 LDG.E.U8 R182, desc[UR24][R116.64] ;  /* 0x0000001874b64981 */ /* 0x000ea2000c1e1100 */
[----:B------:R-:W-:Y:S01]  /*3000*/  ISETP.GE.AND P4, PT, R135, RZ, PT ;  /* 0x000000ff8700720c */ /* 0x000fe20003f86270 */
[----:B------:R-:W-:Y:S01]  /*3010*/  @!P0 IMAD.MOV R136, RZ, RZ, -R136 ;  /* 0x000000ffff888224 */ /* 0x000fe200078e0a88 */
[----:B------:R-:W-:Y:S02]  /*3020*/  ISETP.GE.AND P3, PT, R137, RZ, PT ;  /* 0x000000ff8900720c */ /* 0x000fe40003f66270 */
[----:B------:R-:W-:Y:S01]  /*3030*/  ISETP.GE.AND P0, PT, R131, RZ, PT ;  /* 0x000000ff8300720c */ /* 0x000fe20003f06270 */
[----:B------:R-:W-:Y:S02]  /*3040*/  IMAD.MOV.U32 R147, RZ, RZ, R134 ;  /* 0x000000ffff937224 */ /* 0x000fe400078e0086 */
[----:B------:R-:W-:Y:S01]  /*3050*/  IMAD.MOV.U32 R145, RZ, RZ, R132 ;  /* 0x000000ffff917224 */ /* 0x000fe200078e0084 */
[----:B------:R-:W-:Y:S01]  /*3060*/  LOP3.LUT R166, RZ, R119, RZ, 0x33, !PT ;  /* 0x00000077ffa67212 */ /* 0x000fe200078e33ff */
[----:B------:R-:W-:-:S02]  /*3070*/  IMAD.MOV.U32 R135, RZ, RZ, R130 ;  /* 0x000000ffff877224 */ /* 0x000fc400078e0082 */
[----:B------:R-:W-:Y:S02]  /*3080*/  @!P5 IMAD.MOV R145, RZ, RZ, -R145 ;  /* 0x000000ffff91d224 */ /* 0x000fe400078e0a91 */
[----:B------:R-:W-:Y:S01]  /*3090*/  @!P4 IMAD.MOV R147, RZ, RZ, -R147 ;  /* 0x000000ffff93c224 */ /* 0x000fe200078e0a93 */
[----:B------:R-:W-:Y:S01]  /*30a0*/  ISETP.NE.AND P4, PT, R119, RZ, PT ;  /* 0x000000ff7700720c */ /* 0x000fe20003f85270 */
[----:B------:R-:W-:Y:S01]  /*30b0*/  IMAD.MOV.U32 R137, RZ, RZ, R122 ;  /* 0x000000ffff897224 */ /* 0x000fe200078e007a */
[----:B------:R-:W-:Y:S01]  /*30c0*/  ISETP.GE.AND P5, PT, R133, RZ, PT ;  /* 0x000000ff8500720c */ /* 0x000fe20003fa6270 */
[----:B------:R-:W-:Y:S01]  /*30d0*/  VIADD R119, R121, 0x1f ;  /* 0x0000001f79777836 */ /* 0x000fe20000000000 */
[----:B------:R-:W-:Y:S01]  /*30e0*/  SEL R123, R166, R123, !P4 ;  /* 0x0000007ba67b7207 */ /* 0x000fe20006000000 */
[----:B------:R-:W-:Y:S01]  /*30f0*/  @!P3 IMAD.MOV R135, RZ, RZ, -R135 ;  /* 0x000000ffff87b224 */ /* 0x000fe200078e0a87 */
[----:B------:R-:W-:Y:S01]  /*3100*/  ISETP.GE.AND P3, PT, R128, RZ, PT ;  /* 0x000000ff8000720c */ /* 0x000fe20003f66270 */
[----:B------:R-:W-:Y:S01]  /*3110*/  @!P0 IMAD.MOV R137, RZ, RZ, -R137 ;  /* 0x000000ffff898224 */ /* 0x000fe200078e0a89 */
[----:B------:R-:W-:Y:S01]  /*3120*/  ISETP.GT.AND P0, PT, R119, 0x1f, PT ;  /* 0x0000001f7700780c */ /* 0x000fe20003f04270 */
[----:B------:R-:W-:-:S02]  /*3130*/  IMAD R169, R118, UR15, RZ ;  /* 0x0000000f76a97c24 */ /* 0x000fc4000f8e02ff */
[----:B------:R-:W-:Y:S01]  /*3140*/  IMAD.MOV.U32 R149, RZ, RZ, R120 ;  /* 0x000000ffff957224 */ /* 0x000fe200078e0078 */
[----:B------:R-:W-:Y:S01]  /*3150*/  ISETP.LT.AND P0, PT, R118, R121, P0 ;  /* 0x000000797600720c */ /* 0x000fe20000701270 */
[----:B------:R-:W-:Y:S01]  /*3160*/  @!P6 IMAD.MOV R138, RZ, RZ, -R138 ;  /* 0x000000ffff8ae224 */ /* 0x000fe200078e0a8a */
[----:B------:R-:W-:Y:S01]  /*3170*/  IADD3 R168, P6, PT, R169, UR18, RZ ;  /* 0x00000012a9a87c10 */ /* 0x000fe2000ffde0ff */
[C---:B------:R-:W-:Y:S01]  /*3180*/  VIADD R120, R121.reuse, 0xfffffff8 ;  /* 0xfffffff879787836 */ /* 0x040fe20000000000 */
[----:B------:R-:W-:Y:S01]  /*3190*/  SEL R125, R166, R125, !P4 ;  /* 0x0000007da67d7207 */ /* 0x000fe20006000000 */
[----:B------:R-:W-:Y:S02]  /*31a0*/  VIADD R128, R121, 0xfffffff0 ;  /* 0xfffffff079807836 */ /* 0x000fe40000000000 */
[----:B-1----:R-:W-:Y:S01]  /*31b0*/  IMAD R121, R123, UR16, RZ ;  /* 0x000000107b797c24 */ /* 0x002fe2000f8e02ff */
[----:B------:R-:W-:Y:S01]  /*31c0*/  UIMAD UR5, UR14, 0x7, URZ ;  /* 0x000000070e0578a4 */ /* 0x000fe2000f8e02ff */
[----:B------:R-:W-:Y:S01]  /*31d0*/  @!P5 IMAD.MOV R149, RZ, RZ, -R149 ;  /* 0x000000ffff95d224 */ /* 0x000fe200078e0a95 */
[----:B------:R-:W-:Y:S01]  /*31e0*/  LEA.HI.X.SX32 R169, R169, UR19, 0x1, P6 ;  /* 0x00000013a9a97c11 */ /* 0x000fe2000b0f0eff */
[----:B------:R-:W-:Y:S01]  /*31f0*/  IMAD.MOV.U32 R139, RZ, RZ, R124 ;  /* 0x000000ffff8b7224 */ /* 0x000fe200078e007c */
[----:B------:R-:W-:Y:S01]  /*3200*/  ISETP.GE.U32.AND P5, PT, R120, 0x7fffffd9, PT ;  /* 0x7fffffd97800780c */ /* 0x000fe20003fa6070 */
[----:B------:R-:W-:Y:S01]  /*3210*/  IMAD R125, R125, UR16, RZ ;  /* 0x000000107d7d7c24 */ /* 0x000fe2000f8e02ff */
[----:B------:R-:W-:-:S02]  /*3220*/  SEL R129, R166, R129, !P4 ;  /* 0x00000081a6817207 */ /* 0x000fc40006000000 */
[-C--:B------:R-:W-:Y:S01]  /*3230*/  IADD3 R120, P6, PT, R121, R168.reuse, RZ ;  /* 0x000000a879787210 */ /* 0x080fe20007fde0ff */
[----:B------:R-:W-:Y:S01]  /*3240*/  USHF.R.S32.HI UR9, URZ, 0x1f, UR5 ;  /* 0x0000001fff097899 */ /* 0x000fe20008011405 */
[----:B------:R-:W-:Y:S01]  /*3250*/  @!P3 IMAD.MOV R139, RZ, RZ, -R139 ;  /* 0x000000ffff8bb224 */ /* 0x000fe200078e0a8b */
[----:B------:R-:W-:Y:S01]  /*3260*/  IADD3 R122, P3, PT, R6, UR5, RZ ;  /* 0x00000005067a7c10 */ /* 0x000fe2000ff7e0ff */
[----:B------:R-:W-:Y:S01]  /*3270*/  IMAD R129, R129, UR16, RZ ;  /* 0x0000001081817c24 */ /* 0x000fe2000f8e02ff */
[----:B------:R-:W-:Y:S02]  /*3280*/  LEA.HI.X.SX32 R121, R121, R169, 0x1, P6 ;  /* 0x000000a979797211 */ /* 0x000fe400030f0eff */
[----:B------:R-:W-:Y:S02]  /*3290*/  SEL R131, R166, R151, !P4 ;  /* 0x00000097a6837207 */ /* 0x000fe40006000000 */
[----:B------:R-:W-:Y:S02]  /*32a0*/  IADD3 R124, P6, PT, R125, R168, RZ ;  /* 0x000000a87d7c7210 */ /* 0x000fe40007fde0ff */
[----:B------:R-:W-:Y:S01]  /*32b0*/  IADD3.X R123, PT, PT, R7, UR9, RZ, P3, !PT ;  /* 0x00000009077b7c10 */ /* 0x000fe20009ffe4ff */
[----:B------:R-:W-:Y:S01]  /*32c0*/  IMAD R131, R131, UR16, RZ ;  /* 0x0000001083837c24 */ /* 0x000fe2000f8e02ff */
[----:B------:R-:W-:-:S02]  /*32d0*/  ISETP.GE.U32.AND P3, PT, R128, 0x7fffffd1, PT ;  /* 0x7fffffd18000780c */ /* 0x000fc40003f66070 */
[-C--:B------:R-:W-:Y:S02]  /*32e0*/  LEA.HI.X.SX32 R125, R125, R169.reuse, 0x1, P6 ;  /* 0x000000a97d7d7211 */ /* 0x080fe400030f0eff */
[C---:B------:R-:W-:Y:S02]  /*32f0*/  IADD3 R128, P6, PT, R129.reuse, R168, RZ ;  /* 0x000000a881807210 */ /* 0x040fe40007fde0ff */
[C---:B------:R-:W-:Y:S02]  /*3300*/  SEL R133, R166.reuse, R138, !P4 ;  /* 0x0000008aa6857207 */ /* 0x040fe40006000000 */
[----:B------:R-:W-:Y:S02]  /*3310*/  LEA.HI.X.SX32 R129, R129, R169, 0x1, P6 ;  /* 0x000000a981817211 */ /* 0x000fe400030f0eff */
[----:B------:R-:W-:Y:S01]  /*3320*/  IADD3 R130, P6, PT, R131, R168, RZ ;  /* 0x000000a883827210 */ /* 0x000fe20007fde0ff */
[----:B------:R-:W-:Y:S01]  /*3330*/  IMAD R133, R133, UR16, RZ ;  /* 0x0000001085857c24 */ /* 0x000fe2000f8e02ff */
[----:B------:R-:W-:-:S02]  /*3340*/  SEL R136, R166, R136, !P4 ;  /* 0x00000088a6887207 */ /* 0x000fc40006000000 */
[----:B------:R-:W-:Y:S02]  /*3350*/  LEA.HI.X.SX32 R131, R131, R169, 0x1, P6 ;  /* 0x000000a983837211 */ /* 0x000fe400030f0eff */
[CC--:B------:R-:W-:Y:S01]  /*3360*/  IADD3 R132, P6, PT, R133.reuse, R168.reuse, RZ ;  /* 0x000000a885847210 */ /* 0x0c0fe20007fde0ff */
[----:B------:R-:W-:Y:S01]  /*3370*/  IMAD R136, R136, UR16, RZ ;  /* 0x0000001088887c24 */ /* 0x000fe2000f8e02ff */
[C---:B------:R-:W-:Y:S02]  /*3380*/  SEL R135, R166.reuse, R135, !P4 ;  /* 0x00000087a6877207 */ /* 0x040fe40006000000 */
[----:B------:R-:W-:Y:S02]  /*3390*/  LEA.HI.X.SX32 R133, R133, R169, 0x1, P6 ;  /* 0x000000a985857211 */ /* 0x000fe400030f0eff */
[----:B------:R-:W-:Y:S01]  /*33a0*/  SEL R140, R166, R137, !P4 ;  /* 0x00000089a68c7207 */ /* 0x000fe20006000000 */
[----:B------:R-:W-:Y:S01]  /*33b0*/  IMAD R137, R135, UR16, RZ ;  /* 0x0000001087897c24 */ /* 0x000fe2000f8e02ff */
[----:B------:R-:W-:-:S02]  /*33c0*/  IADD3 R134, P6, PT, R136, R168, RZ ;  /* 0x000000a888867210 */ /* 0x000fc40007fde0ff */
[----:B------:R-:W-:Y:S01]  /*33d0*/  SEL R142, R166, R139, !P4 ;  /* 0x0000008ba68e7207 */ /* 0x000fe20006000000 */
[----:B------:R-:W-:Y:S01]  /*33e0*/  IMAD R140, R140, UR16, RZ ;  /* 0x000000108c8c7c24 */ /* 0x000fe2000f8e02ff */
[----:B------:R-:W-:Y:S02]  /*33f0*/  LEA.HI.X.SX32 R135, R136, R169, 0x1, P6 ;  /* 0x000000a988877211 */ /* 0x000fe400030f0eff */
[CC--:B------:R-:W-:Y:S01]  /*3400*/  IADD3 R136, P6, PT, R137.reuse, R168.reuse, RZ ;  /* 0x000000a889887210 */ /* 0x0c0fe20007fde0ff */
[----:B------:R-:W-:Y:S01]  /*3410*/  IMAD R142, R142, UR16, RZ ;  /* 0x000000108e8e7c24 */ /* 0x000fe2000f8e02ff */
[----:B------:R-:W-:Y:S02]  /*3420*/  SEL R144, R166, R141, !P4 ;  /* 0x0000008da6907207 */ /* 0x000fe40006000000 */
[----:B------:R-:W-:Y:S02]  /*3430*/  LEA.HI.X.SX32 R137, R137, R169, 0x1, P6 ;  /* 0x000000a989897211 */ /* 0x000fe400030f0eff */
[----:B------:R-:W-:Y:S01]  /*3440*/  IADD3 R138, P6, PT, R140, R168, RZ ;  /* 0x000000a88c8a7210 */ /* 0x000fe20007fde0ff */
[----:B------:R-:W-:Y:S01]  /*3450*/  IMAD R144, R144, UR16, RZ ;  /* 0x0000001090907c24 */ /* 0x000fe2000f8e02ff */
[----:B------:R-:W-:-:S02]  /*3460*/  SEL R146, R166, R143, !P4 ;  /* 0x0000008fa6927207 */ /* 0x000fc40006000000 */
[----:B------:R-:W-:Y:S02]  /*3470*/  LEA.HI.X.SX32 R139, R140, R169, 0x1, P6 ;  /* 0x000000a98c8b7211 */ /* 0x000fe400030f0eff */
[-C--:B------:R-:W-:Y:S01]  /*3480*/  IADD3 R140, P6, PT, R142, R168.reuse, RZ ;  /* 0x000000a88e8c7210 */ /* 0x080fe20007fde0ff */
        /* <DEDUP_REMOVED lines=12> */
[----:B------:R-:W-:-:S03]  /*3550*/  IMAD R151, R151, UR16, RZ ;  /* 0x0000001097977c24 */ /* 0x000fc6000f8e02ff */
[----:B------:R-:W-:Y:S02]  /*3560*/  LEA.HI.X.SX32 R147, R148, R169, 0x1, P6 ;  /* 0x000000a994937211 */ /* 0x000fe400030f0eff */
[----:B------:R-:W-:Y:S01]  /*3570*/  IADD3 R148, P6, PT, R149, R168, RZ ;  /* 0x000000a895947210 */ /* 0x000fe20007fde0ff */
[----:B------:R-:W-:-:S03]  /*3580*/  UIMAD UR6, UR14, 0xf, URZ ;  /* 0x0000000f0e0678a4 */ /* 0x000fc6000f8e02ff */
[----:B------:R-:W-:Y:S02]  /*3590*/  LEA.HI.X.SX32 R149, R149, R169, 0x1, P6 ;  /* 0x000000a995957211 */ /* 0x000fe400030f0eff */
[----:B------:R-:W-:Y:S01]  /*35a0*/  IADD3 R150, P6, PT, R151, R168, RZ ;  /* 0x000000a897967210 */ /* 0x000fe20007fde0ff */
[----:B------:R-:W-:-:S03]  /*35b0*/  USHF.R.S32.HI UR13, URZ, 0x1f, UR6 ;  /* 0x0000001fff0d7899 */ /* 0x000fc60008011406 */
[----:B------:R-:W-:Y:S02]  /*35c0*/  LEA.HI.X.SX32 R151, R151, R169, 0x1, P6 ;  /* 0x000000a997977211 */ /* 0x000fe400030f0eff */
[----:B------:R-:W-:-:S04]  /*35d0*/  IADD3 R152, P6, PT, R6, UR6, RZ ;  /* 0x0000000606987c10 */ /* 0x000fc8000ffde0ff */
[----:B------:R-:W-:Y:S02]  /*35e0*/  IADD3.X R153, PT, PT, R7, UR13, RZ, P6, !PT ;  /* 0x0000000d07997c10 */ /* 0x000fe4000b7fe4ff */
[----:B------:R-:W-:-:S04]  /*35f0*/  IADD3 R154, P6, PT, R8, UR5, RZ ;  /* 0x00000005089a7c10 */ /* 0x000fc8000ffde0ff */
[----:B------:R-:W-:Y:S02]  /*3600*/  IADD3.X R155, PT, PT, R9, UR9, RZ, P6, !PT ;  /* 0x00000009099b7c10 */ /* 0x000fe4000b7fe4ff */
[----:B------:R-:W-:Y:S02]  /*3610*/  ISETP.GT.U32.AND P6, PT, R161, R165, PT ;  /* 0x000000a5a100720c */ /* 0x000fe40003fc4070 */
[----:B------:R-:W-:Y:S02]  /*3620*/  PRMT R211, RZ, 0x7610, R211 ;  /* 0x00007610ffd37816 */ /* 0x000fe400000000d3 */
[----:B------:R-:W-:Y:S02]  /*3630*/  PRMT R215, RZ, 0x7610, R215 ;  /* 0x00007610ffd77816 */ /* 0x000fe400000000d7 */
[----:B------:R-:W-:Y:S01]  /*3640*/  SHF.R.U32.HI R156, RZ, 0x8, R156 ;  /* 0x00000008ff9c7819 */ /* 0x000fe2000001169c */
[----:B------:R-:W-:Y:S01]  /*3650*/  UIMAD UR5, UR14, 0x17, URZ ;  /* 0x000000170e0578a4 */ /* 0x000fe2000f8e02ff */
[----:B------:R-:W5:Y:S04]  /*3660*/  @!P5 LDG.E.U8 R211, desc[UR24][R122.64] ;  /* 0x000000187ad3d981 */ /* 0x000f68000c1e1100 */
[----:B------:R-:W5:Y:S01]  /*3670*/  @!P5 LDG.E.U8 R215, desc[UR24][R154.64] ;  /* 0x000000189ad7d981 */ /* 0x000f62000c1e1100 */
[----:B------:R-:W-:Y:S01]  /*3680*/  @!P6 IMAD.IADD R165, R165, 0x1, -R161 ;  /* 0x00000001a5a5e824 */ /* 0x000fe200078e0aa1 */
[----:B------:R-:W-:-:S02]  /*3690*/  LOP3.LUT P5, RZ, R156, 0x1, RZ, 0xc0, !PT ;  /* 0x000000019cff7812 */ /* 0x000fc400078ac0ff */
[----:B------:R-:W-:Y:S01]  /*36a0*/  IADD3 R156, P6, PT, R8, UR6, RZ ;  /* 0x00000006089c7c10 */ /* 0x000fe2000ffde0ff */
[----:B------:R-:W-:-:S03]  /*36b0*/  USHF.R.S32.HI UR9, URZ, 0x1f, UR5 ;  /* 0x0000001fff097899 */ /* 0x000fc60008011405 */
[----:B------:R-:W-:Y:S02]  /*36c0*/  IADD3.X R157, PT, PT, R9, UR13, RZ, P6, !PT ;  /* 0x0000000d099d7c10 */ /* 0x000fe4000b7fe4ff */
[----:B------:R-:W-:-:S04]  /*36d0*/  IADD3 R158, P6, PT, R6, UR5, RZ ;  /* 0x00000005069e7c10 */ /* 0x000fc8000ffde0ff */
[----:B------:R-:W-:Y:S02]  /*36e0*/  IADD3.X R159, PT, PT, R7, UR9, RZ, P6, !PT ;  /* 0x00000009079f7c10 */ /* 0x000fe4000b7fe4ff */
[----:B------:R-:W-:Y:S02]  /*36f0*/  ISETP.GT.U32.AND P6, PT, R161, R164, PT ;  /* 0x000000a4a100720c */ /* 0x000fe40003fc4070 */
[----:B------:R-:W-:Y:S02]  /*3700*/  PRMT R213, RZ, 0x7610, R213 ;  /* 0x00007610ffd57816 */ /* 0x000fe400000000d5 */
[----:B------:R-:W-:Y:S01]  /*3710*/  PRMT R219, RZ, 0x7610, R219 ;  /* 0x00007610ffdb7816 */ /* 0x000fe200000000db */
[----:B------:R-:W-:-:S03]  /*3720*/  UIMAD UR6, UR14, 0x1f, URZ ;  /* 0x0000001f0e0678a4 */ /* 0x000fc6000f8e02ff */
[----:B------:R-:W5:Y:S04]  /*3730*/  @!P3 LDG.E.U8 R213, desc[UR24][R152.64] ;  /* 0x0000001898d5b981 */ /* 0x000f68000c1e1100 */
[----:B------:R-:W5:Y:S01]  /*3740*/  @!P3 LDG.E.U8 R219, desc[UR24][R156.64] ;  /* 0x000000189cdbb981 */ /* 0x000f62000c1e1100 */
[----:B------:R-:W-:Y:S01]  /*3750*/  @!P6 IMAD.IADD R164, R164, 0x1, -R161 ;  /* 0x00000001a4a4e824 */ /* 0x000fe200078e0aa1 */
[----:B------:R-:W-:Y:S02]  /*3760*/  ISETP.GE.AND P3, PT, R160, RZ, PT ;  /* 0x000000ffa000720c */ /* 0x000fe40003f66270 */
[----:B------:R-:W-:Y:S01]  /*3770*/  IADD3 R160, P6, PT, R8, UR5, RZ ;  /* 0x0000000508a07c10 */ /* 0x000fe2000ffde0ff */
[----:B------:R-:W-:-:S03]  /*3780*/  USHF.R.S32.HI UR5, URZ, 0x1f, UR6 ;  /* 0x0000001fff057899 */ /* 0x000fc60008011406 */
[----:B------:R-:W-:Y:S02]  /*3790*/  IADD3.X R161, PT, PT, R9, UR9, RZ, P6, !PT ;  /* 0x0000000909a17c10 */ /* 0x000fe4000b7fe4ff */
[----:B------:R-:W-:-:S04]  /*37a0*/  IADD3 R162, P6, PT, R6, UR6, RZ ;  /* 0x0000000606a27c10 */ /* 0x000fc8000ffde0ff */
[----:B------:R-:W-:Y:S02]  /*37b0*/  IADD3.X R163, PT, PT, R7, UR5, RZ, P6, !PT ;  /* 0x0000000507a37c10 */ /* 0x000fe4000b7fe4ff */
[----:B------:R-:W-:Y:S01]  /*37c0*/  ISETP.GE.AND P6, PT, R167, RZ, PT ;  /* 0x000000ffa700720c */ /* 0x000fe20003fc6270 */
[----:B------:R-:W-:Y:S01]  /*37d0*/  @!P3 IMAD.MOV R165, RZ, RZ, -R165 ;  /* 0x000000ffffa5b224 */ /* 0x000fe200078e0aa5 */
[----:B------:R-:W-:-:S04]  /*37e0*/  PRMT R221, RZ, 0x7610, R221 ;  /* 0x00007610ffdd7816 */ /* 0x000fc800000000dd */
[----:B------:R-:W-:Y:S02]  /*37f0*/  SEL R170, R166, R165, !P4 ;  /* 0x000000a5a6aa7207 */ /* 0x000fe40006000000 */
[----:B------:R-:W-:Y:S01]  /*3800*/  PRMT R225, RZ, 0x7610, R225 ;  /* 0x00007610ffe17816 */ /* 0x000fe200000000e1 */
[----:B------:R-:W5:Y:S04]  /*3810*/  @!P2 LDG.E.U8 R221, desc[UR24][R162.64] ;  /* 0x00000018a2dda981 */ /* 0x000f68000c1e1100 */
[----:B------:R-:W-:-:S05]  /*3820*/  @!P6 IMAD.MOV R164, RZ, RZ, -R164 ;  /* 0x000000ffffa4e224 */ /* 0x000fca00078e0aa4 */
[----:B------:R-:W-:Y:S02]  /*3830*/  SEL R167, R166, R164, !P4 ;  /* 0x000000a4a6a77207 */ /* 0x000fe40006000000 */
[----:B------:R-:W-:Y:S01]  /*3840*/  IADD3 R164, P3, PT, R8, UR6, RZ ;  /* 0x0000000608a47c10 */ /* 0x000fe2000ff7e0ff */
[----:B------:R-:W-:-:S03]  /*3850*/  IMAD R170, R170, UR16, RZ ;  /* 0x00000010aaaa7c24 */ /* 0x000fc6000f8e02ff */
[----:B------:R-:W-:Y:S01]  /*3860*/  IADD3.X R165, PT, PT, R9, UR5, RZ, P3, !PT ;  /* 0x0000000509a57c10 */ /* 0x000fe20009ffe4ff */
[----:B------:R-:W-:-:S04]  /*3870*/  IMAD R243, R167, UR16, RZ ;  /* 0x00000010a7f37c24 */ /* 0x000fc8000f8e02ff */
[----:B------:R-:W5:Y:S01]  /*3880*/  @!P2 LDG.E.U8 R225, desc[UR24][R164.64] ;  /* 0x00000018a4e1a981 */ /* 0x000f62000c1e1100 */
[----:B------:R-:W-:-:S04]  /*3890*/  IADD3 R166, P2, PT, R170, R168, RZ ;  /* 0x000000a8aaa67210 */ /* 0x000fc80007f5e0ff */
[----:B------:R-:W-:Y:S02]  /*38a0*/  LEA.HI.X.SX32 R167, R170, R169, 0x1, P2 ;  /* 0x000000a9aaa77211 */ /* 0x000fe400010f0eff */
[----:B------:R-:W-:Y:S02]  /*38b0*/  IADD3 R168, P2, PT, R243, R168, RZ ;  /* 0x000000a8f3a87210 */ /* 0x000fe40007f5e0ff */
[----:B------:R-:W-:Y:S02]  /*38c0*/  PRMT R217, RZ, 0x7610, R217 ;  /* 0x00007610ffd97816 */ /* 0x000fe400000000d9 */
[----:B------:R-:W-:Y:S02]  /*38d0*/  PRMT R223, RZ, 0x7610, R223 ;  /* 0x00007610ffdf7816 */ /* 0x000fe400000000df */
[----:B------:R-:W-:Y:S02]  /*38e0*/  PRMT R183, RZ, 0x7610, R183 ;  /* 0x00007610ffb77816 */ /* 0x000fe400000000b7 */
[----:B------:R-:W-:Y:S01]  /*38f0*/  PRMT R185, RZ, 0x7610, R185 ;  /* 0x00007610ffb97816 */ /* 0x000fe200000000b9 */
[----:B------:R-:W5:Y:S01]  /*3900*/  @P5 LDG.E.U8 R217, desc[UR24][R158.64] ;  /* 0x000000189ed95981 */ /* 0x000f62000c1e1100 */
[----:B------:R-:W-:-:S02]  /*3910*/  PRMT R187, RZ, 0x7610, R187 ;  /* 0x00007610ffbb7816 */ /* 0x000fc400000000bb */
[----:B------:R-:W-:Y:S01]  /*3920*/  PRMT R189, RZ, 0x7610, R189 ;  /* 0x00007610ffbd7816 */ /* 0x000fe200000000bd */
[----:B------:R-:W5:Y:S01]  /*3930*/  @P5 LDG.E.U8 R223, desc[UR24][R160.64] ;  /* 0x00000018a0df5981 */ /* 0x000f62000c1e1100 */
[----:B------:R-:W-:Y:S02]  /*3940*/  PRMT R191, RZ, 0x7610, R191 ;  /* 0x00007610ffbf7816 */ /* 0x000fe400000000bf */
[----:B------:R-:W-:Y:S01]  /*3950*/  PRMT R193, RZ, 0x7610, R193 ;  /* 0x00007610ffc17816 */ /* 0x000fe200000000c1 */
[----:B------:R-:W5:Y:S01]  /*3960*/  @P0 LDG.E.U8 R183, desc[UR24][R120.64] ;  /* 0x0000001878b70981 */ /* 0x000f62000c1e1100 */
[----:B------:R-:W-:Y:S02]  /*3970*/  PRMT R195, RZ, 0x7610, R195 ;  /* 0x00007610ffc37816 */ /* 0x000fe400000000c3 */
[----:B------:R-:W-:Y:S01]  /*3980*/  PRMT R197, RZ, 0x7610, R197 ;  /* 0x00007610ffc57816 */ /* 0x000fe200000000c5 */
[----:B------:R-:W5:Y:S01]  /*3990*/  @P0 LDG.E.U8 R185, desc[UR24][R128.64] ;  /* 0x0000001880b90981 */ /* 0x000f62000c1e1100 */
[----:B------:R-:W-:-:S02]  /*39a0*/  LEA.HI.X.SX32 R169, R243, R169, 0x1, P2 ;  /* 0x000000a9f3a97211 */ /* 0x000fc400010f0eff */
        /* <DEDUP_REMOVED lines=8> */
[----:B------:R-:W-:-:S02]  /*3a30*/  PRMT R209, RZ, 0x7610, R209 ;  /* 0x00007610ffd17816 */ /* 0x000fc400000000d1 */
[----:B------:R-:W-:Y:S01]  /*3a40*/  PRMT R227, RZ, 0x7610, R227 ;  /* 0x00007610ffe37816 */ /* 0x000fe200000000e3 */
[----:B------:R-:W5:Y:S01]  /*3a50*/  @P0 LDG.E.U8 R193, desc[UR24][R136.64] ;  /* 0x0000001888c10981 */ /* 0x000f62000c1e1100 */
[----:B------:R-:W-:-:S03]  /*3a60*/  PRMT R243, RZ, 0x7610, R243 ;  /* 0x00007610fff37816 */ /* 0x000fc600000000f3 */
[----:B------:R-:W5:Y:S04]  /*3a70*/  @P0 LDG.E.U8 R195, desc[UR24][R138.64] ;  /* 0x000000188ac30981 */ /* 0x000f68000c1e1100 */
        /* <DEDUP_REMOVED lines=8> */
[----:B------:R-:W5:Y:S01]  /*3b00*/  @P0 LDG.E.U8 R243, desc[UR24][R168.64] ;  /* 0x00000018a8f30981 */ /* 0x000f62000c1e1100 */
[----:B------:R-:W-:-:S04]  /*3b10*/  @!UP1 UIADD3 UR4, UPT, UPT, -UR4, 0x100000, URZ ;  /* 0x0010000004049890 */ /* 0x000fc8000fffe1ff */
[----:B------:R-:W-:Y:S02]  /*3b20*/  @!UP1 USHF.L.U32 UR5, UR4, 0xb, URZ ;  /* 0x0000000b04059899 */ /* 0x000fe400080006ff */
[----:B------:R-:W-:Y:S01]  /*3b30*/  @!UP1 USHF.L.U32 UR4, UR4, 0x1, URZ ;  /* 0x0000000104049899 */ /* 0x000fe200080006ff */
[----:B------:R-:W-:Y:S01]  /*3b40*/  VOTEU.ALL UP1, P1 ;  /* 0x0000000000ff7886 */ /* 0x000fe20000820000 */
[----:B------:R-:W-:-:S10]  /*3b50*/  LOP3.LUT R170, R4, 0x10, RZ, 0x3c, !PT ;  /* 0x0000001004aa7812 */ /* 0x000fd400078e3cff */
[----:B------:R0:W1:Y:S01]  /*3b60*/  @!UP1 SYNCS.EXCH.64 URZ, [UR11+0x5008], UR4 ;  /* 0x005008040bff95b2 */ /* 0x0000620008000100 */
[----:B--2---:R-:W-:Y:S04]  /*3b70*/  STS.U8 [R4+UR11], R232 ;  /* 0x000000e804007988 */ /* 0x004fe8000800000b */
[----:B---3--:R2:W-:Y:S04]  /*3b80*/  STS.U8 [R4+UR11+0x1000], R171 ;  /* 0x001000ab04007988 */ /* 0x0085e8000800000b */
[----:B----4-:R-:W-:Y:S04]  /*3b90*/  STS.U8 [R4+UR11+0x400], R244 ;  /* 0x000400f404007988 */ /* 0x010fe8000800000b */
[----:B-----5:R-:W-:Y:S01]  /*3ba0*/  STS.U8 [R4+UR11+0x1400], R242 ;  /* 0x001400f204007988 */ /* 0x020fe2000800000b */
[----:B--2---:R-:W-:-:S03]  /*3bb0*/  LOP3.LUT R171, R4, 0x20, RZ, 0x3c, !PT ;  /* 0x0000002004ab7812 */ /* 0x004fc600078e3cff */
[----:B------:R-:W-:Y:S04]  /*3bc0*/  STS.U8 [R4+UR11+0x800], R240 ;  /* 0x000800f004007988 */ /* 0x000fe8000800000b */
[----:B------:R-:W-:Y:S04]  /*3bd0*/  STS.U8 [R4+UR11+0x1800], R238 ;  /* 0x001800ee04007988 */ /* 0x000fe8000800000b */
[----:B------:R-:W-:Y:S04]  /*3be0*/  STS.U8 [R4+UR11+0xc00], R236 ;  /* 0x000c00ec04007988 */ /* 0x000fe8000800000b */
[----:B------:R-:W-:Y:S04]  /*3bf0*/  STS.U8 [R4+UR11+0x1c00], R234 ;  /* 0x001c00ea04007988 */ /* 0x000fe8000800000b */
[----:B------:R2:W-:Y:S04]  /*3c00*/  STS.U8 [R170+UR11+0x80], R172 ;  /* 0x000080acaa007988 */ /* 0x0005e8000800000b */
[----:B------:R3:W-:Y:S01]  /*3c10*/  STS.U8 [R170+UR11+0x1c80], R173 ;  /* 0x001c80adaa007988 */ /* 0x0007e2000800000b */
[----:B--2---:R-:W-:-:S03]  /*3c20*/  LOP3.LUT R172, R4, 0x30, RZ, 0x3c, !PT ;  /* 0x0000003004ac7812 */ /* 0x004fc600078e3cff */
[----:B------:R-:W-:Y:S01]  /*3c30*/  STS.U8 [R170+UR11+0x1080], R220 ;  /* 0x001080dcaa007988 */ /* 0x000fe2000800000b */
[----:B---3--:R-:W-:-:S03]  /*3c40*/  LOP3.LUT R173, R4, 0x40, RZ, 0x3c, !PT ;  /* 0x0000004004ad7812 */ /* 0x008fc600078e3cff */
[----:B------:R-:W-:Y:S04]  /*3c50*/  STS.U8 [R170+UR11+0x480], R222 ;  /* 0x000480deaa007988 */ /* 0x000fe8000800000b */
        /* <DEDUP_REMOVED lines=8> */
[----:B------:R2:W-:Y:S04]  /*3ce0*/  STS.U8 [R171+UR11+0x900], R174 ;  /* 0x000900aeab007988 */ /* 0x0005e8000800000b */
[----:B------:R-:W-:Y:S04]  /*3cf0*/  STS.U8 [R171+UR11+0x1900], R206 ;  /* 0x001900ceab007988 */ /* 0x000fe8000800000b */
[----:B------:R-:W-:Y:S01]  /*3d00*/  STS.U8 [R171+UR11+0xd00], R208 ;  /* 0x000d00d0ab007988 */ /* 0x000fe2000800000b */
[----:B--2---:R-:W-:-:S03]  /*3d10*/  LOP3.LUT R174, R4, 0x50, RZ, 0x3c, !PT ;  /* 0x0000005004ae7812 */ /* 0x004fc600078e3cff */
        /* <DEDUP_REMOVED lines=10> */
[----:B------:R2:W-:Y:S04]  /*3dc0*/  STS.U8 [R173+UR11+0xa00], R176 ;  /* 0x000a00b0ad007988 */ /* 0x0005e8000800000b */
[----:B------:R0:W-:Y:S04]  /*3dd0*/  STS.U8 [R173+UR11+0x200], R198 ;  /* 0x000200c6ad007988 */ /* 0x0001e8000800000b */
[----:B------:R0:W-:Y:S01]  /*3de0*/  STS.U8 [R173+UR11+0x1200], R200 ;  /* 0x001200c8ad007988 */ /* 0x0001e2000800000b */
[----:B--2---:R-:W-:-:S03]  /*3df0*/  LOP3.LUT R176, R4, 0x70, RZ, 0x3c, !PT ;  /* 0x0000007004b07812 */ /* 0x004fc600078e3cff */
[----:B------:R0:W-:Y:S04]  /*3e00*/  STS.U8 [R173+UR11+0x600], R202 ;  /* 0x000600caad007988 */ /* 0x0001e8000800000b */
        /* <DEDUP_REMOVED lines=43> */
[----:B------:R0:W-:Y:S01]  /*40c0*/  STS.U8 [R170+UR11+0x4780], R243 ;  /* 0x004780f3aa007988 */ /* 0x0001e2000800000b */
[----:B-1----:R1:W-:Y:S06]  /*40d0*/  MEMBAR.ALL.CTA ;  /* 0x0000000000007992 */ /* 0x0023ec0000008000 */
[----:B-1----:R-:W1:Y:S02]  /*40e0*/  FENCE.VIEW.ASYNC.S ;  /* 0x00000000000073c6 */ /* 0x002e640000000000 */
[----:B-1----:R-:W-:Y:S01]  /*40f0*/  BAR.SYNC.DEFER_BLOCKING 0x0 ;  /* 0x0000000000007b1d */ /* 0x002fe20000010000 */
[----:B------:R-:W-:-:S04]  /*4100*/  ISETP.NE.U32.AND P0, PT, RZ, UR7, PT ;  /* 0x00000007ff007c0c */ /* 0x000fc8000bf05070 */
[C---:B------:R-:W-:Y:S02]  /*4110*/  ISETP.LT.OR P2, PT, R119.reuse, 0x20, P0 ;  /* 0x000000207700780c */ /* 0x040fe40000741670 */
[----:B------:R-:W-:-:S11]  /*4120*/  ISETP.GE.AND P3, PT, R119, 0x40, PT ;  /* 0x000000407700780c */ /* 0x000fd60003f66270 */
[----:B0-----:R-:W-:Y:S05]  /*4130*/  @P2 BRA `(.L_x_6) ;  /* 0x00000000005c2947 */ /* 0x001fea0003800000 */
[----:B------:R-:W-:Y:S02]  /*4140*/  UIADD3 UR4, UPT, UPT, UR11, 0x4000, URZ ;  /* 0x000040000b047890 */ /* 0x000fe4000fffe0ff */
[----:B------:R-:W-:Y:S02]  /*4150*/  USHF.R.U32.HI UR6, URZ, 0x4, UR11 ;  /* 0x00000004ff067899 */ /* 0x000fe4000801160b */
[----:B------:R-:W-:Y:S02]  /*4160*/  USHF.R.U32.HI UR4, URZ, 0x4, UR4 ;  /* 0x00000004ff047899 */ /* 0x000fe40008011604 */
[----:B------:R-:W-:Y:S01]  /*4170*/  USGXT.U32 UR6, UR6, 0xe ;  /* 0x0000000e0606789a */ /* 0x000fe20008000000 */
[----:B------:R-:W-:Y:S01]  /*4180*/  UMOV UR18, 0x100 ;  /* 0x0000010000127882 */ /* 0x000fe20000000000 */
[----:B------:R-:W-:Y:S01]  /*4190*/  UMOV UR19, 0x40004040 ;  /* 0x4000404000137882 */ /* 0x000fe20000000000 */
[----:B------:R-:W-:Y:S01]  /*41a0*/  UMOV UR7, URZ ;  /* 0x000000ff00077c82 */ /* 0x000fe20008000000 */
[----:B------:R-:W-:-:S02]  /*41b0*/  USGXT.U32 UR16, UR4, 0xe ;  /* 0x0000000e0410789a */ /* 0x000fc40008000000 */
[----:B------:R-:W-:Y:S02]  /*41c0*/  UIADD3 UR9, UPT, UPT, UR10, 0x40, URZ ;  /* 0x000000400a097890 */ /* 0x000fe4000fffe0ff */
[----:B------:R-:W-:Y:S01]  /*41d0*/  UIADD3.64 UR18, UPT, UPT, UR6, UR18, URZ ;  /* 0x0000001206127297 */ /* 0x000fe2000fffe0ff */
[----:B------:R-:W-:Y:S01]  /*41e0*/  UMOV UR20, 0x0 ;  /* 0x0000000000147882 */ /* 0x000fe20000000000 */
[----:B------:R-:W-:Y:S01]  /*41f0*/  UMOV UR21, 0x8108490 ;  /* 0x0810849000157882 */ /* 0x000fe20000000000 */
[----:B------:R-:W-:Y:S01]  /*4200*/  UMOV UR4, UR8 ;  /* 0x0000000800047c82 */ /* 0x000fe20008000000 */
[----:B------:R-:W-:Y:S01]  /*4210*/  UMOV UR5, URZ ;  /* 0x000000ff00057c82 */ /* 0x000fe20008000000 */
[----:B------:R-:W-:Y:S01]  /*4220*/  UMOV UR7, 0x40004040 ;  /* 0x4000404000077882 */ /* 0x000fe20000000000 */
[----:B------:R-:W-:Y:S01]  /*4230*/  UMOV UR17, 0xc0004010 ;  /* 0xc000401000117882 */ /* 0x000fe20000000000 */
[----:B------:R-:W-:Y:S01]  /*4240*/  UMOV UR22, 0x0 ;  /* 0x0000000000167882 */ /* 0x000fe20000000000 */
[----:B------:R-:W-:Y:S01]  /*4250*/  UMOV UR23, 0x8108490 ;  /* 0x0810849000177882 */ /* 0x000fe20000000000 */
[----:B------:R-:W-:Y:S01]  /*4260*/  UMOV UR4, UR4 ;  /* 0x0000000400047c82 */ /* 0x000fe20008000000 */
[----:B------:R0:W-:Y:S01]  /*4270*/  UTCQMMA gdesc[UR6], gdesc[UR16], tmem[UR10], tmem[UR20], idesc[UR21], !UPT ;  /* 0x00ff1410060075ea */ /* 0x0001e2000f80030a */
[----:B------:R0:W-:Y:S01]  /*4280*/  UTCQMMA gdesc[UR18], gdesc[UR16], tmem[UR9], tmem[UR22], idesc[UR23], !UPT ;  /* 0x00ff1610120075ea */ /* 0x0001e2000f800309 */
[----:B------:R0:W-:Y:S01]  /*4290*/  UTCBAR [UR4], URZ ;  /* 0x000000ff040073e9 */ /* 0x0001e200080000ff */
[----:B------:R-:W-:Y:S01]  /*42a0*/  NOP ;  /* 0x0000000000007918 */ /* 0x000fe20000000000 */
.L_x_6:
[----:B0-----:R-:W-:Y:S01]  /*42b0*/  UMOV UR4, URZ ;  /* 0x000000ff00047c82 */ /* 0x001fe20008000000 */
[----:B------:R-:W-:Y:S05]  /*42c0*/  @!P3 BRA `(.L_x_7) ;  /* 0x0000001c00c8b947 */ /* 0x000fea0003800000 */
[----:B------:R-:W-:Y:S01]  /*42d0*/  SHF.R.S32.HI R126, RZ, 0x1f, R119 ;  /* 0x0000001fff7e7819 */ /* 0x000fe20000011477 */
[----:B------:R-:W-:Y:S01]  /*42e0*/  UIADD3 UR4, UPT, UPT, UR11, 0x2000, URZ ;  /* 0x000020000b047890 */ /* 0x000fe2000fffe0ff */
[----:B------:R-:W-:Y:S01]  /*42f0*/  IMAD.MOV.U32 R127, RZ, RZ, RZ ;  /* 0x000000ffff7f7224 */ /* 0x000fe200078e00ff */
[----:B------:R-:W-:Y:S01]  /*4300*/  UIADD3 UR5, UPT, UPT, UR11, 0x4800, URZ ;  /* 0x000048000b057890 */ /* 0x000fe2000fffe0ff */
[----:B------:R-:W-:Y:S01]  /*4310*/  LEA.HI R126, R126, R119, RZ, 0x5 ;  /* 0x000000777e7e7211 */ /* 0x000fe200078f28ff */
[----:B------:R-:W-:Y:S02]  /*4320*/  USHF.R.U32.HI UR4, URZ, 0x4, UR4 ;  /* 0x00000004ff047899 */ /* 0x000fe40008011604 */
[----:B------:R-:W-:Y:S01]  /*4330*/  USHF.R.U32.HI UR5, URZ, 0x4, UR5 ;  /* 0x00000004ff057899 */ /* 0x000fe20008011605 */
[----:B------:R-:W-:Y:S01]  /*4340*/  SHF.R.S32.HI R126, RZ, 0x5, R126 ;  /* 0x00000005ff7e7819 */ /* 0x000fe2000001147e */
[----:B------:R-:W-:Y:S02]  /*4350*/  USHF.L.U32 UR13, UR14, 0x5, URZ ;  /* 0x000000050e0d7899 */ /* 0x000fe400080006ff */
[----:B------:R-:W-:Y:S01]  /*4360*/  USHF.L.U32 UR22, UR15, 0x5, URZ ;  /* 0x000000050f167899 */ /* 0x000fe200080006ff */
[----:B------:R-:W-:Y:S01]  /*4370*/  VIMNMX R126, PT, PT, R126, 0x2, !PT ;  /* 0x000000027e7e7848 */ /* 0x000fe20007fe0100 */
[----:B------:R-:W-:Y:S01]  /*4380*/  USGXT.U32 UR6, UR4, 0xe ;  /* 0x0000000e0406789a */ /* 0x000fe20008000000 */
[----:B------:R-:W-:Y:S01]  /*4390*/  UMOV UR16, 0x100 ;  /* 0x0000010000107882 */ /* 0x000fe20000000000 */
[----:B------:R-:W-:-:S02]  /*43a0*/  UMOV UR17, 0x40004040 ;  /* 0x4000404000117882 */ /* 0x000fc40000000000 */
[----:B------:R-:W-:Y:S01]  /*43b0*/  VIADD R177, R126, 0xffffffff ;  /* 0xffffffff7eb17836 */ /* 0x000fe20000000000 */
[----:B------:R-:W-:Y:S01]  /*43c0*/  UMOV UR7, URZ ;  /* 0x000000ff00077c82 */ /* 0x000fe20008000000 */
[----:B------:R-:W-:Y:S02]  /*43d0*/  USGXT.U32 UR14, UR5, 0xe ;  /* 0x0000000e050e789a */ /* 0x000fe40008000000 */
[----:B------:R-:W-:Y:S02]  /*43e0*/  USHF.R.S32.HI UR26, URZ, 0x1f, UR13 ;  /* 0x0000001fff1a7899 */ /* 0x000fe4000801140d */
[----:B------:R-:W-:Y:S02]  /*43f0*/  USHF.R.S32.HI UR27, URZ, 0x1f, UR22 ;  /* 0x0000001fff1b7899 */ /* 0x000fe40008011416 */
[----:B------:R-:W-:Y:S01]  /*4400*/  UIADD3.64 UR16, UPT, UPT, UR6, UR16, URZ ;  /* 0x0000001006107297 */ /* 0x000fe2000fffe0ff */
[----:B------:R-:W-:Y:S01]  /*4410*/  UMOV UR23, 0x1 ;  /* 0x0000000100177882 */ /* 0x000fe20000000000 */
[----:B------:R-:W-:Y:S01]  /*4420*/  UMOV UR5, URZ ;  /* 0x000000ff00057c82 */ /* 0x000fe20008000000 */
[----:B------:R-:W-:-:S09]  /*4430*/  UMOV UR15, 0xc0004010 ;  /* 0xc0004010000f7882 */ /* 0x000fd20000000000 */
.L_x_10:
[----:B------:R-:W-:Y:S01]  /*4440*/  IADD3 R140, P4, PT, R140, UR22, RZ ;  /* 0x000000168c8c7c10 */ /* 0x000fe2000ff9e0ff */
[----:B------:R-:W-:Y:S01]  /*4450*/  IMAD.U32 R127, R127, -0x80000000, RZ ;  /* 0x800000007f7f7824 */ /* 0x000fe200078e00ff */
[----:B------:R-:W-:Y:S02]  /*4460*/  IADD3 R168, P3, PT, R168, UR22, RZ ;  /* 0x00000016a8a87c10 */ /* 0x000fe4000ff7e0ff */
[----:B------:R-:W-:Y:S02]  /*4470*/  IADD3.X R141, PT, PT, R141, UR27, RZ, P4, !PT ;  /* 0x0000001b8d8d7c10 */ /* 0x000fe4000a7fe4ff */
[----:B------:R-:W-:Y:S02]  /*4480*/  IADD3 R148, P4, PT, R148, UR22, RZ ;  /* 0x0000001694947c10 */ /* 0x000fe4000ff9e0ff */
[----:B------:R-:W-:Y:S02]  /*4490*/  IADD3 R166, P5, PT, R166, UR22, RZ ;  /* 0x00000016a6a67c10 */ /* 0x000fe4000ffbe0ff */
[----:B------:R-:W-:-:S02]  /*44a0*/  IADD3.X R149, PT, PT, R149, UR27, RZ, P4, !PT ;  /* 0x0000001b95957c10 */ /* 0x000fc4000a7fe4ff */
[----:B------:R-:W-:Y:S02]  /*44b0*/  IADD3 R130, P4, PT, R130, UR22, RZ ;  /* 0x0000001682827c10 */ /* 0x000fe4000ff9e0ff */
[----:B------:R-:W-:Y:S02]  /*44c0*/  IADD3 R150, P2, PT, R150, UR22, RZ ;  /* 0x0000001696967c10 */ /* 0x000fe4000ff5e0ff */
[----:B------:R-:W-:Y:S02]  /*44d0*/  IADD3.X R131, PT, PT, R131, UR27, RZ, P4, !PT ;  /* 0x0000001b83837c10 */ /* 0x000fe4000a7fe4ff */
[----:B------:R-:W-:Y:S02]  /*44e0*/  IADD3 R164, P4, PT, R164, UR13, RZ ;  /* 0x0000000da4a47c10 */ /* 0x000fe4000ff9e0ff */
[----:B------:R-:W-:Y:S02]  /*44f0*/  IADD3.X R169, PT, PT, R169, UR27, RZ, P3, !PT ;  /* 0x0000001ba9a97c10 */ /* 0x000fe40009ffe4ff */
[----:B------:R-:W-:-:S02]  /*4500*/  IADD3.X R165, PT, PT, R165, UR26, RZ, P4, !PT ;  /* 0x0000001aa5a57c10 */ /* 0x000fc4000a7fe4ff */
[----:B------:R-:W-:Y:S02]  /*4510*/  IADD3 R98, P4, PT, R98, UR13, RZ ;  /* 0x0000000d62627c10 */ /* 0x000fe4000ff9e0ff */
[----:B------:R-:W-:Y:S02]  /*4520*/  IADD3.X R167, PT, PT, R167, UR27, RZ, P5, !PT ;  /* 0x0000001ba7a77c10 */ /* 0x000fe4000affe4ff */
[----:B------:R-:W-:Y:S02]  /*4530*/  IADD3.X R99, PT, PT, R99, UR26, RZ, P4, !PT ;  /* 0x0000001a63637c10 */ /* 0x000fe4000a7fe4ff */
[----:B------:R-:W-:Y:S02]  /*4540*/  IADD3 R52, P4, PT, R52, UR13, RZ ;  /* 0x0000000d34347c10 */ /* 0x000fe4000ff9e0ff */
[----:B------:R-:W-:Y:S02]  /*4550*/  IADD3.X R151, PT, PT, R151, UR27, RZ, P2, !PT ;  /* 0x0000001b97977c10 */ /* 0x000fe400097fe4ff */
[----:B------:R-:W-:-:S02]  /*4560*/  IADD3.X R53, PT, PT, R53, UR26, RZ, P4, !PT ;  /* 0x0000001a35357c10 */ /* 0x000fc4000a7fe4ff */
[----:B------:R-:W-:Y:S02]  /*4570*/  IADD3 R18, P4, PT, R18, UR13, RZ ;  /* 0x0000000d12127c10 */ /* 0x000fe4000ff9e0ff */
[----:B------:R-:W-:Y:S02]  /*4580*/  IADD3 R138, P6, PT, R138, UR22, RZ ;  /* 0x000000168a8a7c10 */ /* 0x000fe4000ffde0ff */
[----:B------:R-:W-:Y:S02]  /*4590*/  IADD3 R136, P3, PT, R136, UR22, RZ ;  /* 0x0000001688887c10 */ /* 0x000fe4000ff7e0ff */
[----:B------:R-:W-:Y:S02]  /*45a0*/  IADD3 R134, P5, PT, R134, UR22, RZ ;  /* 0x0000001686867c10 */ /* 0x000fe4000ffbe0ff */
[----:B------:R-:W-:Y:S02]  /*45b0*/  IADD3 R132, P2, PT, R132, UR22, RZ ;  /* 0x0000001684847c10 */ /* 0x000fe4000ff5e0ff */
[----:B------:R-:W-:-:S02]  /*45c0*/  IADD3.X R19, PT, PT, R19, UR26, RZ, P4, !PT ;  /* 0x0000001a13137c10 */ /* 0x000fc4000a7fe4ff */
[----:B------:R-:W-:Y:S02]  /*45d0*/  IADD3 R96, P4, PT, R96, UR13, RZ ;  /* 0x0000000d60607c10 */ /* 0x000fe4000ff9e0ff */
[----:B------:R-:W-:Y:S02]  /*45e0*/  IADD3.X R139, PT, PT, R139, UR27, RZ, P6, !PT ;  /* 0x0000001b8b8b7c10 */ /* 0x000fe4000b7fe4ff */
[----:B------:R-:W-:Y:S02]  /*45f0*/  IADD3.X R137, PT, PT, R137, UR27, RZ, P3, !PT ;  /* 0x0000001b89897c10 */ /* 0x000fe40009ffe4ff */
[----:B------:R-:W-:Y:S02]  /*4600*/  IADD3.X R135, PT, PT, R135, UR27, RZ, P5, !PT ;  /* 0x0000001b87877c10 */ /* 0x000fe4000affe4ff */
[----:B------:R-:W-:Y:S02]  /*4610*/  IADD3.X R133, PT, PT, R133, UR27, RZ, P2, !PT ;  /* 0x0000001b85857c10 */ /* 0x000fe400097fe4ff */
[----:B------:R-:W-:-:S02]  /*4620*/  IADD3 R146, P6, PT, R146, UR22, RZ ;  /* 0x0000001692927c10 */ /* 0x000fc4000ffde0ff */
[----:B------:R-:W-:Y:S02]  /*4630*/  IADD3 R144, P3, PT, R144, UR22, RZ ;  /* 0x0000001690907c10 */ /* 0x000fe4000ff7e0ff */
[----:B------:R-:W-:Y:S02]  /*4640*/  IADD3 R142, P5, PT, R142, UR22, RZ ;  /* 0x000000168e8e7c10 */ /* 0x000fe4000ffbe0ff */
[----:B------:R-:W-:Y:S02]  /*4650*/  IADD3 R124, P2, PT, R124, UR22, RZ ;  /* 0x000000167c7c7c10 */ /* 0x000fe4000ff5e0ff */
[----:B------:R-:W-:Y:S02]  /*4660*/  IADD3.X R97, PT, PT, R97, UR26, RZ, P4, !PT ;  /* 0x0000001a61617c10 */ /* 0x000fe4000a7fe4ff */
[----:B------:R-:W-:Y:S02]  /*4670*/  IADD3 R62, P4, PT, R62, UR13, RZ ;  /* 0x0000000d3e3e7c10 */ /* 0x000fe4000ff9e0ff */
[----:B------:R-:W-:-:S02]  /*4680*/  IADD3.X R147, PT, PT, R147, UR27, RZ, P6, !PT ;  /* 0x0000001b93937c10 */ /* 0x000fc4000b7fe4ff */
[----:B------:R-:W-:Y:S02]  /*4690*/  IADD3.X R145, PT, PT, R145, UR27, RZ, P3, !PT ;  /* 0x0000001b91917c10 */ /* 0x000fe40009ffe4ff */
[----:B------:R-:W-:Y:S02]  /*46a0*/  IADD3.X R143, PT, PT, R143, UR27, RZ, P5, !PT ;  /* 0x0000001b8f8f7c10 */ /* 0x000fe4000affe4ff */
[----:B------:R-:W-:Y:S02]  /*46b0*/  IADD3.X R125, PT, PT, R125, UR27, RZ, P2, !PT ;  /* 0x0000001b7d7d7c10 */ /* 0x000fe400097fe4ff */
[----:B------:R-:W-:Y:S02]  /*46c0*/  IADD3 R128, P6, PT, R128, UR22, RZ ;  /* 0x0000001680807c10 */ /* 0x000fe4000ffde0ff */
[----:B------:R-:W-:Y:S02]  /*46d0*/  IADD3 R120, P3, PT, R120, UR22, RZ ;  /* 0x0000001678787c10 */ /* 0x000fe4000ff7e0ff */
[----:B------:R-:W-:-:S02]  /*46e0*/  IADD3 R162, P5, PT, R162, UR13, RZ ;  /* 0x0000000da2a27c10 */ /* 0x000fc4000ffbe0ff */
[----:B------:R-:W-:Y:S02]  /*46f0*/  IADD3 R114, P2, PT, R114, UR13, RZ ;  /* 0x0000000d72727c10 */ /* 0x000fe4000ff5e0ff */
[----:B------:R-:W-:Y:S02]  /*4700*/  IADD3.X R63, PT, PT, R63, UR26, RZ, P4, !PT ;  /* 0x0000001a3f3f7c10 */ /* 0x000fe4000a7fe4ff */
[----:B------:R-:W-:Y:S02]  /*4710*/  IADD3 R16, P4, PT, R16, UR13, RZ ;  /* 0x0000000d10107c10 */ /* 0x000fe4000ff9e0ff */
[----:B------:R-:W-:Y:S02]  /*4720*/  IADD3.X R129, PT, PT, R129, UR27, RZ, P6, !PT ;  /* 0x0000001b81817c10 */ /* 0x000fe4000b7fe4ff */
[----:B------:R-:W-:Y:S02]  /*4730*/  IADD3.X R121, PT, PT, R121, UR27, RZ, P3, !PT ;  /* 0x0000001b79797c10 */ /* 0x000fe40009ffe4ff */
[----:B------:R-:W-:-:S02]  /*4740*/  IADD3.X R163, PT, PT, R163, UR26, RZ, P5, !PT ;  /* 0x0000001aa3a37c10 */ /* 0x000fc4000affe4ff */
[----:B------:R-:W-:Y:S02]  /*4750*/  IADD3.X R115, PT, PT, R115, UR26, RZ, P2, !PT ;  /* 0x0000001a73737c10 */ /* 0x000fe400097fe4ff */
        /* <DEDUP_REMOVED lines=43> */
[----:B------:R-:W-:Y:S02]  /*4a10*/  IADD3.X R65, PT, PT, R65, UR26, RZ, P3, !PT ;  /* 0x0000001a41417c10 */ /* 0x000fe40009ffe4ff */
[----:B------:R-:W-:Y:S02]  /*4a20*/  IADD3.X R49, PT, PT, R49, UR26, RZ, P5, !PT ;  /* 0x0000001a31317c10 */ /* 0x000fe4000affe4ff */
[----:B------:R-:W-:Y:S02]  /*4a30*/  IADD3.X R33, PT, PT, R33, UR26, RZ, P2, !PT ;  /* 0x0000001a21217c10 */ /* 0x000fe400097fe4ff */
[----:B------:R-:W-:Y:S01]  /*4a40*/  IADD3.X R27, PT, PT, R27, UR26, RZ, P4, !PT ;  /* 0x0000001a1b1b7c10 */ /* 0x000fe2000a7fe4ff */
[----:B0-----:R-:W0:Y:S01]  /*4a50*/  SYNCS.PHASECHK.TRANS64.TRYWAIT P4, [UR8], R127 ;  /* 0x0000007fff0075a7 */ /* 0x001e220008081108 */
[----:B------:R-:W-:-:S02]  /*4a60*/  IADD3 R46, P6, PT, R46, UR13, RZ ;  /* 0x0000000d2e2e7c10 */ /* 0x000fc4000ffde0ff */
[----:B------:R-:W-:Y:S02]  /*4a70*/  IADD3 R30, P3, PT, R30, UR13, RZ ;  /* 0x0000000d1e1e7c10 */ /* 0x000fe4000ff7e0ff */
[----:B------:R-:W-:Y:S02]  /*4a80*/  IADD3 R14, P5, PT, R14, UR13, RZ ;  /* 0x0000000d0e0e7c10 */ /* 0x000fe4000ffbe0ff */
        /* <DEDUP_REMOVED lines=61> */
[----:B------:R-:W-:Y:S02]  /*4e60*/  ISETP.GT.AND P6, PT, R5, RZ, PT ;  /* 0x000000ff0500720c */ /* 0x000fe40003fc4270 */
[----:B------:R-:W-:Y:S01]  /*4e70*/  PRMT R238, RZ, 0x7610, R238 ;  /* 0x00007610ffee7816 */ /* 0x000fe200000000ee */
[----:B0-----:R-:W-:Y:S10]  /*4e80*/  @!P4 BRA `(.L_x_8) ;  /* 0x0000005c0084c947 */ /* 0x001ff40003800000 */
.L_x_16:
[C---:B------:R-:W-:Y:S01]  /*4e90*/  ISETP.GT.AND P2, PT, R5.reuse, 0x8, PT ;  /* 0x000000080500780c */ /* 0x040fe20003f44270 */
[----:B------:R-:W2:Y:S01]  /*4ea0*/  @P6 LDG.E.U8 R238, desc[UR24][R6.64] ;  /* 0x0000001806ee6981 */ /* 0x000ea2000c1e1100 */
[----:B------:R-:W-:Y:S02]  /*4eb0*/  ISETP.GT.AND P5, PT, R5, 0x10, PT ;  /* 0x000000100500780c */ /* 0x000fe40003fa4270 */
[----:B------:R-:W-:Y:S02]  /*4ec0*/  PRMT R240, RZ, 0x7610, R240 ;  /* 0x00007610fff07816 */ /* 0x000fe400000000f0 */
[----:B------:R-:W-:Y:S02]  /*4ed0*/  PRMT R126, RZ, 0x7610, R126 ;  /* 0x00007610ff7e7816 */ /* 0x000fe4000000007e */
[----:B------:R-:W-:Y:S02]  /*4ee0*/  PRMT R127, RZ, 0x7610, R127 ;  /* 0x00007610ff7f7816 */ /* 0x000fe4000000007f */
[----:B------:R-:W3:Y:S01]  /*4ef0*/  @P6 LDG.E.U8 R240, desc[UR24][R8.64] ;  /* 0x0000001808f06981 */ /* 0x000ee2000c1e1100 */
[----:B------:R-:W-:-:S02]  /*4f00*/  PRMT R244, RZ, 0x7610, R244 ;  /* 0x00007610fff47816 */ /* 0x000fc400000000f4 */
[C---:B------:R-:W-:Y:S01]  /*4f10*/  ISETP.GT.AND P4, PT, R5.reuse, 0x1, PT ;  /* 0x000000010500780c */ /* 0x040fe20003f84270 */
[----:B------:R-:W4:Y:S04]  /*4f20*/  @P2 LDG.E.U8 R126, desc[UR24][R12.64] ;  /* 0x000000180c7e2981 */ /* 0x000f28000c1e1100 */
[----:B------:R-:W5:Y:S04]  /*4f30*/  @P5 LDG.E.U8 R127, desc[UR24][R14.64] ;  /* 0x000000180e7f5981 */ /* 0x000f68000c1e1100 */
[----:B------:R-:W2:Y:S01]  /*4f40*/  @P2 LDG.E.U8 R244, desc[UR24][R10.64] ;  /* 0x000000180af42981 */ /* 0x000ea2000c1e1100 */
[----:B------:R-:W-:-:S02]  /*4f50*/  ISETP.GT.AND P2, PT, R5, 0x2, PT ;  /* 0x000000020500780c */ /* 0x000fc40003f44270 */
[----:B------:R-:W-:Y:S02]  /*4f60*/  PRMT R178, RZ, 0x7610, R178 ;  /* 0x00007610ffb27816 */ /* 0x000fe400000000b2 */
[----:B------:R-:W-:Y:S02]  /*4f70*/  PRMT R180, RZ, 0x7610, R180 ;  /* 0x00007610ffb47816 */ /* 0x000fe400000000b4 */
[----:B------:R-:W-:-:S07]  /*4f80*/  ISETP.GT.AND P3, PT, R5, 0x18, PT ;  /* 0x000000180500780c */ /* 0x000fce0003f64270 */
[----:B------:R-:W2:Y:S04]  /*4f90*/  @P2 LDG.E.U8 R178, desc[UR24][R38.64] ;  /* 0x0000001826b22981 */ /* 0x000ea8000c1e1100 */
[----:B------:R-:W2:Y:S01]  /*4fa0*/  @P2 LDG.E.U8 R180, desc[UR24][R40.64] ;  /* 0x0000001828b42981 */ /* 0x000ea2000c1e1100 */
[----:B------:R-:W-:Y:S02]  /*4fb0*/  ISETP.GT.AND P2, PT, R5, 0x5, PT ;  /* 0x000000050500780c */ /* 0x000fe40003f44270 */
[----:B------:R-:W-:Y:S02]  /*4fc0*/  PRMT R179, RZ, 0x7610, R179 ;  /* 0x00007610ffb37816 */ /* 0x000fe400000000b3 */
[----:B------:R-:W-:Y:S02]  /*4fd0*/  PRMT R181, RZ, 0x7610, R181 ;  /* 0x00007610ffb57816 */ /* 0x000fe400000000b5 */
[----:B------:R-:W-:-:S02]  /*4fe0*/  PRMT R246, RZ, 0x7610, R246 ;  /* 0x00007610fff67816 */ /* 0x000fc400000000f6 */
[----:B------:R-:W-:Y:S01]  /*4ff0*/  PRMT R242, RZ, 0x7610, R242 ;  /* 0x00007610fff27816 */ /* 0x000fe200000000f2 */
[----:B------:R-:W2:Y:S01]  /*5000*/  @P4 LDG.E.U8 R179, desc[UR24][R22.64] ;  /* 0x0000001816b34981 */ /* 0x000ea2000c1e1100 */
[----:B------:R-:W-:Y:S02]  /*5010*/  PRMT R187, RZ, 0x7610, R187 ;  /* 0x00007610ffbb7816 */ /* 0x000fe400000000bb */
[----:B------:R-:W-:Y:S01]  /*5020*/  PRMT R189, RZ, 0x7610, R189 ;  /* 0x00007610ffbd7816 */ /* 0x000fe200000000bd */
[----:B------:R-:W2:Y:S01]  /*5030*/  @P4 LDG.E.U8 R181, desc[UR24][R24.64] ;  /* 0x0000001818b54981 */ /* 0x000ea2000c1e1100 */
[----:B------:R-:W-:-:S03]  /*5040*/  ISETP.GT.AND P4, PT, R5, 0x3, PT ;  /* 0x000000030500780c */ /* 0x000fc60003f84270 */
[----:B------:R-:W2:Y:S04]  /*5050*/  @P3 LDG.E.U8 R246, desc[UR24][R18.64] ;  /* 0x0000001812f63981 */ /* 0x000ea8000c1e1100 */
[----:B------:R-:W2:Y:S01]  /*5060*/  @P3 LDG.E.U8 R242, desc[UR24][R20.64] ;  /* 0x0000001814f23981 */ /* 0x000ea2000c1e1100 */
[----:B------:R-:W-:-:S03]  /*5070*/  ISETP.GT.AND P3, PT, R5, 0x6, PT ;  /* 0x000000060500780c */ /* 0x000fc60003f64270 */
        /* <DEDUP_REMOVED lines=101> */
[----:B------:R-:W-:Y:S02]  /*56d0*/  PRMT R237, RZ, 0x7610, R237 ;  /* 0x00007610ffed7816 */ /* 0x000fe400000000ed */
[C---:B------:R-:W-:Y:S01]  /*56e0*/  ISETP.GT.AND P5, PT, R5.reuse, 0x4, PT ;  /* 0x000000040500780c */ /* 0x040fe20003fa4270 */
        /* <DEDUP_REMOVED lines=17> */
[----:B------:R-:W-:Y:S01]  /*5800*/  PRMT R241, RZ, 0x7610, R241 ;  /* 0x00007610fff17816 */ /* 0x000fe200000000f1 */
[----:B------:R-:W2:Y:S04]  /*5810*/  @P4 LDG.E.U8 R218, desc[UR24][R82.64] ;  /* 0x0000001852da4981 */ /* 0x000ea8000c1e1100 */
[----:B------:R-:W2:Y:S04]  /*5820*/  @P4 LDG.E.U8 R220, desc[UR24][R84.64] ;  /* 0x0000001854dc4981 */ /* 0x000ea8000c1e1100 */
[----:B------:R-:W2:Y:S04]  /*5830*/  @P3 LDG.E.U8 R222, desc[UR24][R114.64] ;  /* 0x0000001872de3981 */ /* 0x000ea8000c1e1100 */
[----:B------:R-:W2:Y:S04]  /*5840*/  @P3 LDG.E.U8 R224, desc[UR24][R116.64] ;  /* 0x0000001874e03981 */ /* 0x000ea8000c1e1100 */
[----:B------:R-:W2:Y:S04]  /*5850*/  @P2 LDG.E.U8 R239, desc[UR24][R162.64] ;  /* 0x00000018a2ef2981 */ /* 0x000ea8000c1e1100 */
[----:B------:R-:W2:Y:S01]  /*5860*/  @P2 LDG.E.U8 R241, desc[UR24][R164.64] ;  /* 0x00000018a4f12981 */ /* 0x000ea2000c1e1100 */
[----:B------:R-:W-:Y:S01]  /*5870*/  BAR.SYNC.DEFER_BLOCKING 0x0 ;  /* 0x0000000000007b1d */ /* 0x000fe20000010000 */
[----:B------:R-:W-:-:S02]  /*5880*/  ISETP.GE.AND P3, PT, R118, R5, PT ;  /* 0x000000057600720c */ /* 0x000fc40003f66270 */
[----:B------:R-:W-:Y:S02]  /*5890*/  PRMT R250, RZ, 0x7610, R250 ;  /* 0x00007610fffa7816 */ /* 0x000fe400000000fa */
[----:B------:R-:W-:Y:S01]  /*58a0*/  PRMT R243, RZ, 0x7610, R243 ;  /* 0x00007610fff37816 */ /* 0x000fe200000000f3 */
[----:B---3--:R0:W-:Y:S04]  /*58b0*/  STS.U8 [R4+UR11+0x3000], R240 ;  /* 0x003000f004007988 */ /* 0x0081e8000800000b */
[----:B----4-:R1:W-:Y:S04]  /*58c0*/  STS.U8 [R4+UR11+0x3400], R126 ;  /* 0x0034007e04007988 */ /* 0x0103e8000800000b */
[----:B-----5:R3:W-:Y:S01]  /*58d0*/  STS.U8 [R4+UR11+0x2800], R127 ;  /* 0x0028007f04007988 */ /* 0x0207e2000800000b */
[----:B0-----:R-:W-:-:S03]  /*58e0*/  PRMT R240, RZ, 0x7610, R240 ;  /* 0x00007610fff07816 */ /* 0x001fc600000000f0 */
[----:B--2---:R0:W-:Y:S01]  /*58f0*/  STS.U8 [R4+UR11+0x2400], R244 ;  /* 0x002400f404007988 */ /* 0x0041e2000800000b */
[----:B-1----:R-:W-:Y:S01]  /*5900*/  @!P3 IMAD.MOV.U32 R126, RZ, RZ, R148 ;  /* 0x000000ffff7eb224 */ /* 0x002fe200078e0094 */
[----:B------:R-:W-:Y:S02]  /*5910*/  PRMT R245, RZ, 0x7610, R245 ;  /* 0x00007610fff57816 */ /* 0x000fe400000000f5 */
[----:B------:R1:W-:Y:S01]  /*5920*/  STS.U8 [R4+UR11+0x2000], R238 ;  /* 0x002000ee04007988 */ /* 0x0003e2000800000b */
[----:B---3--:R-:W-:Y:S01]  /*5930*/  @!P3 IMAD.MOV.U32 R127, RZ, RZ, R149 ;  /* 0x000000ffff7fb224 */ /* 0x008fe200078e0095 */
[----:B------:R-:W-:Y:S02]  /*5940*/  PRMT R247, RZ, 0x7610, R247 ;  /* 0x00007610fff77816 */ /* 0x000fe400000000f7 */
[----:B------:R-:W2:Y:S01]  /*5950*/  @!P3 LDG.E.U8 R243, desc[UR24][R120.64] ;  /* 0x0000001878f3b981 */ /* 0x000ea2000c1e1100 */
[----:B0-----:R-:W-:-:S03]  /*5960*/  PRMT R244, RZ, 0x7610, R244 ;  /* 0x00007610fff47816 */ /* 0x001fc600000000f4 */
[----:B------:R0:W3:Y:S01]  /*5970*/  @!P3 LDG.E.U8 R240, desc[UR24][R126.64] ;  /* 0x000000187ef0b981 */ /* 0x0000e2000c1e1100 */
[----:B------:R-:W-:Y:S02]  /*5980*/  PRMT R249, RZ, 0x7610, R249 ;  /* 0x00007610fff97816 */ /* 0x000fe400000000f9 */
[----:B------:R-:W-:Y:S01]  /*5990*/  PRMT R251, RZ, 0x7610, R251 ;  /* 0x00007610fffb7816 */ /* 0x000fe200000000fb */
[----:B------:R-:W4:Y:S01]  /*59a0*/  @!P3 LDG.E.U8 R245, desc[UR24][R128.64] ;  /* 0x0000001880f5b981 */ /* 0x000f22000c1e1100 */
[----:B------:R-:W-:Y:S02]  /*59b0*/  PRMT R226, RZ, 0x7610, R226 ;  /* 0x00007610ffe27816 */ /* 0x000fe400000000e2 */
[----:B------:R-:W-:Y:S01]  /*59c0*/  PRMT R228, RZ, 0x7610, R228 ;  /* 0x00007610ffe47816 */ /* 0x000fe200000000e4 */
[----:B------:R-:W5:Y:S01]  /*59d0*/  @!P3 LDG.E.U8 R247, desc[UR24][R130.64] ;  /* 0x0000001882f7b981 */ /* 0x000f62000c1e1100 */
[----:B0-----:R-:W-:Y:S02]  /*59e0*/  @!P3 IMAD.MOV.U32 R126, RZ, RZ, R150 ;  /* 0x000000ffff7eb224 */ /* 0x001fe400078e0096 */
[----:B------:R-:W-:Y:S01]  /*59f0*/  @!P3 IMAD.MOV.U32 R127, RZ, RZ, R151 ;  /* 0x000000ffff7fb224 */ /* 0x000fe200078e0097 */
[----:B------:R-:W-:Y:S01]  /*5a00*/  PRMT R230, RZ, 0x7610, R230 ;  /* 0x00007610ffe67816 */ /* 0x000fe200000000e6 */
[----:B------:R-:W2:Y:S04]  /*5a10*/  @!P3 LDG.E.U8 R249, desc[UR24][R132.64] ;  /* 0x0000001884f9b981 */ /* 0x000ea8000c1e1100 */
[----:B------:R0:W2:Y:S01]  /*5a20*/  @!P3 LDG.E.U8 R244, desc[UR24][R126.64] ;  /* 0x000000187ef4b981 */ /* 0x0000a2000c1e1100 */
[----:B------:R-:W-:-:S02]  /*5a30*/  PRMT R232, RZ, 0x7610, R232 ;  /* 0x00007610ffe87816 */ /* 0x000fc400000000e8 */
[----:B------:R-:W-:Y:S01]  /*5a40*/  PRMT R234, RZ, 0x7610, R234 ;  /* 0x00007610ffea7816 */ /* 0x000fe200000000ea */
[----:B------:R-:W2:Y:S01]  /*5a50*/  @!P3 LDG.E.U8 R251, desc[UR24][R134.64] ;  /* 0x0000001886fbb981 */ /* 0x000ea2000c1e1100 */
[----:B------:R-:W-:Y:S02]  /*5a60*/  PRMT R236, RZ, 0x7610, R236 ;  /* 0x00007610ffec7816 */ /* 0x000fe400000000ec */
[----:B-1----:R-:W-:Y:S01]  /*5a70*/  PRMT R238, RZ, 0x7610, R238 ;  /* 0x00007610ffee7816 */ /* 0x002fe200000000ee */
[----:B------:R-:W2:Y:S01]  /*5a80*/  @!P3 LDG.E.U8 R226, desc[UR24][R136.64] ;  /* 0x0000001888e2b981 */ /* 0x000ea2000c1e1100 */
[----:B0-----:R-:W-:Y:S02]  /*5a90*/  @!P3 IMAD.MOV.U32 R126, RZ, RZ, R166 ;  /* 0x000000ffff7eb224 */ /* 0x001fe400078e00a6 */
[----:B------:R-:W-:Y:S01]  /*5aa0*/  @!P3 IMAD.MOV.U32 R127, RZ, RZ, R167 ;  /* 0x000000ffff7fb224 */ /* 0x000fe200078e00a7 */
[----:B------:R-:W-:Y:S01]  /*5ab0*/  PRMT R252, RZ, 0x7610, R252 ;  /* 0x00007610fffc7816 */ /* 0x000fe200000000fc */
[----:B------:R-:W2:Y:S04]  /*5ac0*/  @!P3 LDG.E.U8 R228, desc[UR24][R138.64] ;  /* 0x000000188ae4b981 */ /* 0x000ea8000c1e1100 */
[----:B------:R0:W2:Y:S04]  /*5ad0*/  @!P3 LDG.E.U8 R250, desc[UR24][R126.64] ;  /* 0x000000187efab981 */ /* 0x0000a8000c1e1100 */
[----:B------:R-:W2:Y:S04]  /*5ae0*/  @!P3 LDG.E.U8 R230, desc[UR24][R140.64] ;  /* 0x000000188ce6b981 */ /* 0x000ea8000c1e1100 */
[----:B------:R-:W2:Y:S01]  /*5af0*/  @!P3 LDG.E.U8 R232, desc[UR24][R124.64] ;  /* 0x000000187ce8b981 */ /* 0x000ea2000c1e1100 */
[----:B0-----:R-:W-:-:S02]  /*5b00*/  @!P3 IMAD.MOV.U32 R126, RZ, RZ, R168 ;  /* 0x000000ffff7eb224 */ /* 0x001fc400078e00a8 */
[----:B------:R-:W-:Y:S01]  /*5b10*/  @!P3 IMAD.MOV.U32 R127, RZ, RZ, R169 ;  /* 0x000000ffff7fb224 */ /* 0x000fe200078e00a9 */
[----:B------:R-:W2:Y:S04]  /*5b20*/  @!P3 LDG.E.U8 R234, desc[UR24][R142.64] ;  /* 0x000000188eeab981 */ /* 0x000ea8000c1e1100 */
[----:B------:R-:W2:Y:S04]  /*5b30*/  @!P3 LDG.E.U8 R236, desc[UR24][R144.64] ;  /* 0x0000001890ecb981 */ /* 0x000ea8000c1e1100 */
[----:B------:R-:W2:Y:S04]  /*5b40*/  @!P3 LDG.E.U8 R238, desc[UR24][R146.64] ;  /* 0x0000001892eeb981 */ /* 0x000ea8000c1e1100 */
[----:B------:R-:W2:Y:S04]  /*5b50*/  @!P3 LDG.E.U8 R252, desc[UR24][R126.64] ;  /* 0x000000187efcb981 */ /* 0x000ea8000c1e1100 */
[----:B------:R0:W-:Y:S04]  /*5b60*/  STS.U8 [R4+UR11+0x2c00], R246 ;  /* 0x002c00f604007988 */ /* 0x0001e8000800000b */
[----:B------:R0:W-:Y:S01]  /*5b70*/  STS.U8 [R4+UR11+0x3c00], R242 ;  /* 0x003c00f204007988 */ /* 0x0001e2000800000b */
[----:B------:R-:W-:Y:S01]  /*5b80*/  ULEA UR8, UR23, UR11, 0x3 ;  /* 0x0000000b17087291 */ /* 0x000fe2000f8e18ff */
[----:B------:R-:W-:-:S03]  /*5b90*/  UMOV UR4, UR5 ;  /* 0x0000000500047c82 */ /* 0x000fc60008000000 */
[----:B------:R-:W-:Y:S01]  /*5ba0*/  UIADD3 UR8, UPT, UPT, UR8, 0x5000, URZ ;  /* 0x0000500008087890 */ /* 0x000fe2000fffe0ff */
        /* <DEDUP_REMOVED lines=57> */
[----:B--2---:R0:W-:Y:S04]  /*5f40*/  STS.U8 [R4+UR11+0x4800], R243 ;  /* 0x004800f304007988 */ /* 0x0041e8000800000b */
[----:B----4-:R0:W-:Y:S04]  /*5f50*/  STS.U8 [R4+UR11+0x4900], R245 ;  /* 0x004900f504007988 */ /* 0x0101e8000800000b */
[----:B-----5:R0:W-:Y:S04]  /*5f60*/  STS.U8 [R4+UR11+0x4a00], R247 ;  /* 0x004a00f704007988 */ /* 0x0201e8000800000b */
        /* <DEDUP_REMOVED lines=9> */
[----:B---3--:R0:W-:Y:S04]  /*6000*/  STS.U8 [R170+UR11+0x4c80], R240 ;  /* 0x004c80f0aa007988 */ /* 0x0081e8000800000b */
[----:B------:R0:W-:Y:S04]  /*6010*/  STS.U8 [R170+UR11+0x4d80], R244 ;  /* 0x004d80f4aa007988 */ /* 0x0001e8000800000b */
[----:B------:R0:W-:Y:S04]  /*6020*/  STS.U8 [R170+UR11+0x4e80], R250 ;  /* 0x004e80faaa007988 */ /* 0x0001e8000800000b */
[----:B------:R0:W-:Y:S01]  /*6030*/  STS.U8 [R170+UR11+0x4f80], R252 ;  /* 0x004f80fcaa007988 */ /* 0x0001e2000800000b */
[----:B------:R1:W-:Y:S06]  /*6040*/  MEMBAR.ALL.CTA ;  /* 0x0000000000007992 */ /* 0x0003ec0000008000 */
[----:B-1----:R-:W1:Y:S02]  /*6050*/  FENCE.VIEW.ASYNC.S ;  /* 0x00000000000073c6 */ /* 0x002e640000000000 */
[----:B-1----:R-:W-:Y:S06]  /*6060*/  BAR.SYNC.DEFER_BLOCKING 0x0 ;  /* 0x0000000000007b1d */ /* 0x002fec0000010000 */
[----:B------:R-:W-:Y:S05]  /*6070*/  @P0 BRA `(.L_x_9) ;  /* 0x0000000000340947 */ /* 0x000fea0003800000 */
[----:B------:R-:W-:Y:S01]  /*6080*/  UIADD3 UR28, UPT, UPT, UR10, 0x40, URZ ;  /* 0x000000400a1c7890 */ /* 0x000fe2000fffe0ff */
[----:B------:R-:W-:Y:S01]  /*6090*/  UMOV UR18, UR6 ;  /* 0x0000000600127c82 */ /* 0x000fe20008000000 */
[----:B------:R-:W-:Y:S01]  /*60a0*/  UMOV UR19, 0x40004040 ;  /* 0x4000404000137882 */ /* 0x000fe20000000000 */
[----:B------:R-:W-:Y:S01]  /*60b0*/  UMOV UR20, 0x0 ;  /* 0x0000000000147882 */ /* 0x000fe20000000000 */
[----:B------:R-:W-:Y:S01]  /*60c0*/  UMOV UR21, 0x8108490 ;  /* 0x0810849000157882 */ /* 0x000fe20000000000 */
[----:B------:R-:W-:Y:S01]  /*60d0*/  UMOV UR9, URZ ;  /* 0x000000ff00097c82 */ /* 0x000fe20008000000 */
[----:B------:R-:W-:Y:S01]  /*60e0*/  UMOV UR30, 0x0 ;  /* 0x00000000001e7882 */ /* 0x000fe20000000000 */
[----:B------:R-:W-:Y:S01]  /*60f0*/  UMOV UR31, 0x8108490 ;  /* 0x08108490001f7882 */ /* 0x000fe20000000000 */
[----:B------:R1:W-:Y:S01]  /*6100*/  UTCQMMA gdesc[UR18], gdesc[UR14], tmem[UR10], tmem[UR20], idesc[UR21], UPT ;  /* 0x00ff140e120075ea */ /* 0x0003e2000b80030a */
[----:B------:R-:W-:Y:S01]  /*6110*/  UMOV UR5, UR8 ;  /* 0x0000000800057c82 */ /* 0x000fe20008000000 */
[----:B------:R1:W-:Y:S01]  /*6120*/  UTCQMMA gdesc[UR16], gdesc[UR14], tmem[UR28], tmem[UR30], idesc[UR31], UPT ;  /* 0x00ff1e0e100075ea */ /* 0x0003e2000b80031c */
[----:B------:R1:W-:Y:S01]  /*6130*/  UTCBAR [UR5], URZ ;  /* 0x000000ff050073e9 */ /* 0x0003e200080000ff */
[----:B------:R-:W-:-:S02]  /*6140*/  NOP ;  /* 0x0000000000007918 */ /* 0x000fc40000000000 */
.L_x_9:
[----:B------:R-:W-:Y:S01]  /*6150*/  VIADD R177, R177, 0xffffffff ;  /* 0xffffffffb1b17836 */ /* 0x000fe20000000000 */
[----:B------:R-:W-:Y:S01]  /*6160*/  UIADD3 UR23, UPT, UPT, UR23, 0x1, URZ ;  /* 0x0000000117177890 */ /* 0x000fe2000fffe0ff */
[----:B------:R-:W-:Y:S02]  /*6170*/  IMAD.U32 R127, RZ, RZ, UR4 ;  /* 0x00000004ff7f7e24 */ /* 0x000fe4000f8e00ff */
[----:B------:R-:W-:Y:S01]  /*6180*/  VIADD R5, R5, 0xffffffe0 ;  /* 0xffffffe005057836 */ /* 0x000fe20000000000 */
[----:B------:R-:W-:Y:S01]  /*6190*/  ISETP.NE.U32.AND P2, PT, R177, RZ, PT ;  /* 0x000000ffb100720c */ /* 0x000fe20003f45070 */
[----:B------:R-:W-:-:S04]  /*61a0*/  UISETP.GT.AND UP1, UPT, UR23, 0x1, UPT ;  /* 0x000000011700788c */ /* 0x000fc8000bf24270 */
[----:B-1----:R-:W-:Y:S02]  /*61b0*/  USEL UR5, URZ, 0x1, !UP1 ;  /* 0x00000001ff057887 */ /* 0x002fe4000c800000 */
[----:B------:R-:W-:Y:S02]  /*61c0*/  USEL UR23, UR23, URZ, !UP1 ;  /* 0x000000ff17177287 */ /* 0x000fe4000c800000 */
[----:B------:R-:W-:-:S04]  /*61d0*/  ULOP3.LUT UR5, UR4, UR5, URZ, 0x3c, !UPT ;  /* 0x0000000504057292 */ /* 0x000fc8000f8e3cff */
[----:B------:R-:W-:Y:S08]  /*61e0*/  @P2 BRA `(.L_x_10) ;  /* 0xffffffe000942947 */ /* 0x000ff0000383ffff */
.L_x_7:
[----:B------:R-:W1:Y:S01]  /*61f0*/  LDC R133, c[0x0][0x3b4] ;  /* 0x0000ed00ff857b82 */ /* 0x000e620000000800 */
[----:B------:R-:W2:Y:S01]  /*6200*/  LDCU.128 UR16, c[0x0][0x390] ;  /* 0x00007200ff1077ac */ /* 0x000ea20008000c00 */
[----:B------:R-:W-:Y:S01]  /*6210*/  ISETP.GE.AND P2, PT, R119, 0x20, PT ;  /* 0x000000207700780c */ /* 0x000fe20003f46270 */
[C---:B0-----:R-:W-:Y:S01]  /*6220*/  VIADD R4, R0.reuse, 0x1 ;  /* 0x0000000100047836 */ /* 0x041fe20000000000 */
[----:B------:R-:W0:Y:S01]  /*6230*/  LDCU UR32, c[0x0][0x3b8] ;  /* 0x00007700ff2077ac */ /* 0x000e220008000800 */
[C---:B------:R-:W-:Y:S02]  /*6240*/  VIADD R6, R0.reuse, 0x2 ;  /* 0x0000000200067836 */ /* 0x040fe40000000000 */
[----:B------:R-:W-:Y:S01]  /*6250*/  VIADD R5, R0, 0x3 ;  /* 0x0000000300057836 */ /* 0x000fe20000000000 */
[----:B------:R-:W3:Y:S01]  /*6260*/  LDCU.64 UR34, c[0x0][0x398] ;  /* 0x00007300ff2277ac */ /* 0x000ee20008000a00 */
[----:B------:R-:W4:Y:S01]  /*6270*/  LDCU.64 UR6, c[0x0][0x398] ;  /* 0x00007300ff0677ac */ /* 0x000f220008000a00 */
[----:B------:R-:W1:Y:S01]  /*6280*/  LDCU.64 UR14, c[0x0][0x398] ;  /* 0x00007300ff0e77ac */ /* 0x000e620008000a00 */
[----:B--2---:R-:W-:Y:S01]  /*6290*/  ISETP.GE.AND P3, PT, R4, UR19, PT ;  /* 0x0000001304007c0c */ /* 0x004fe2000bf66270 */
[----:B------:R-:W-:Y:S01]  /*62a0*/  VIADD R4, R0, 0x4 ;  /* 0x0000000400047836 */ /* 0x000fe20000000000 */
[----:B------:R-:W-:Y:S01]  /*62b0*/  ISETP.GE.AND P0, PT, R6, UR19, PT ;  /* 0x0000001306007c0c */ /* 0x000fe2000bf06270 */
[----:B0-----:R-:W-:Y:S01]  /*62c0*/  IMAD R180, R0, UR32, RZ ;  /* 0x0000002000b47c24 */ /* 0x001fe2000f8e02ff */
[----:B------:R-:W-:Y:S01]  /*62d0*/  ISETP.GE.AND P6, PT, R5, UR19, PT ;  /* 0x0000001305007c0c */ /* 0x000fe2000bfc6270 */
[----:B-1----:R-:W-:Y:S01]  /*62e0*/  IMAD R134, R2, R133, RZ ;  /* 0x0000008502867224 */ /* 0x002fe200078e02ff */
[----:B------:R-:W-:Y:S01]  /*62f0*/  ISETP.GE.AND P5, PT, R4, UR19, PT ;  /* 0x0000001304007c0c */ /* 0x000fe2000bfa6270 */
[----:B------:R-:W-:Y:S01]  /*6300*/  VIADD R174, R180, UR32 ;  /* 0x00000020b4ae7c36 */ /* 0x000fe20008000000 */
[----:B------:R-:W-:Y:S01]  /*6310*/  SHF.R.S32.HI R4, RZ, 0x1f, R180 ;  /* 0x0000001fff047819 */ /* 0x000fe200000114b4 */
[----:B------:R-:W-:Y:S01]  /*6320*/  IMAD R133, R133, 0x80, R134 ;  /* 0x0000008085857824 */ /* 0x000fe200078e0286 */
[----:B------:R-:W-:Y:S01]  /*6330*/  IADD3 R132, P4, PT, R134, UR16, RZ ;  /* 0x0000001086847c10 */ /* 0x000fe2000ff9e0ff */
[----:B---34-:R-:W-:-:S12]  /*6340*/  @!P2 BRA `(.L_x_11) ;  /* 0x000000000010a947 */ /* 0x018fd80003800000 */
[----:B------:R-:W-:-:S06]  /*6350*/  USHF.L.U32 UR4, UR4, 0x1f, URZ ;  /* 0x0000001f04047899 */ /* 0x000fcc00080006ff */
[----:B------:R-:W-:-:S04]  /*6360*/  IMAD.U32 R5, RZ, RZ, UR4 ;  /* 0x00000004ff057e24 */ /* 0x000fc8000f8e00ff */
[----:B------:R-:W0:Y:S02]  /*6370*/  SYNCS.PHASECHK.TRANS64.TRYWAIT P2, [UR8], R5 ;  /* 0x00000005ff0075a7 */ /* 0x000e240008041108 */
[----:B0-----:R-:W-:Y:S05]  /*6380*/  @!P2 BRA `(.L_x_12) ;  /* 0x000000480050a947 */ /* 0x001fea0003800000 */
.L_x_11:
[----:B------:R-:W-:Y:S01]  /*6390*/  BAR.SYNC.DEFER_BLOCKING 0x0 ;  /* 0x0000000000007b1d */ /* 0x000fe20000010000 */
[C---:B------:R-:W-:Y:S01]  /*63a0*/  IADD3 R135, P2, PT, R133.reuse, UR16, RZ ;  /* 0x0000001085877c10 */ /* 0x040fe2000ff5e0ff */
[----:B------:R-:W-:Y:S01]  /*63b0*/  VIADD R170, R174, UR32 ;  /* 0x00000020aeaa7c36 */ /* 0x000fe20008000000 */
[----:B------:R-:W-:Y:S01]  /*63c0*/  LEA.HI.X.SX32 R134, R134, UR17, 0x1, P4 ;  /* 0x0000001186867c11 */ /* 0x000fe2000a0f0eff */
[----:B------:R-:W-:Y:S01]  /*63d0*/  VIADD R183, R0, 0x5 ;  /* 0x0000000500b77836 */ /* 0x000fe20000000000 */
[-C--:B------:R-:W-:Y:S01]  /*63e0*/  IADD3 R178, P4, PT, R180, R132.reuse, RZ ;  /* 0x00000084b4b27210 */ /* 0x080fe20007f9e0ff */
[----:B------:R-:W-:Y:S01]  /*63f0*/  VIADD R166, R170, UR32 ;  /* 0x00000020aaa67c36 */ /* 0x000fe20008000000 */
[----:B------:R-:W-:Y:S01]  /*6400*/  LEA.HI.X.SX32 R133, R133, UR17, 0x1, P2 ;  /* 0x0000001185857c11 */ /* 0x000fe200090f0eff */
[----:B------:R-:W0:Y:S01]  /*6410*/  LDCU.64 UR30, c[0x0][0x398] ;  /* 0x00007300ff1e77ac */ /* 0x000e220008000a00 */
[-C--:B------:R-:W-:Y:S01]  /*6420*/  IADD3 R180, P2, PT, R180, R135.reuse, RZ ;  /* 0x00000087b4b47210 */ /* 0x080fe20007f5e0ff */
[----:B------:R-:W-:Y:S01]  /*6430*/  IMAD.X R179, R4, 0x1, R134, P4 ;  /* 0x0000000104b37824 */ /* 0x000fe200020e0686 */
[----:B------:R-:W-:Y:S01]  /*6440*/  SHF.R.S32.HI R5, RZ, 0x1f, R174 ;  /* 0x0000001fff057819 */ /* 0x000fe200000114ae */
[----:B------:R-:W-:Y:S01]  /*6450*/  VIADD R164, R166, UR32 ;  /* 0x00000020a6a47c36 */ /* 0x000fe20008000000 */
[-C--:B------:R-:W-:Y:S01]  /*6460*/  IADD3 R176, P4, PT, R174, R132.reuse, RZ ;  /* 0x00000084aeb07210 */ /* 0x080fe20007f9e0ff */
[--C-:B------:R-:W-:Y:S01]  /*6470*/  IMAD.X R181, R4, 0x1, R133.reuse, P2 ;  /* 0x0000000104b57824 */ /* 0x100fe200010e0685 */
[-C--:B------:R-:W-:Y:S01]  /*6480*/  IADD3 R174, P2, PT, R174, R135.reuse, RZ ;  /* 0x00000087aeae7210 */ /* 0x080fe20007f5e0ff */
[----:B------:R-:W-:Y:S01]  /*6490*/  VIADD R152, R164, UR32 ;  /* 0x00000020a4987c36 */ /* 0x000fe20008000000 */
[----:B------:R-:W-:Y:S01]  /*64a0*/  SHF.R.S32.HI R6, RZ, 0x1f, R170 ;  /* 0x0000001fff067819 */ /* 0x000fe200000114aa */
[C---:B------:R-:W-:Y:S01]  /*64b0*/  IMAD.X R177, R5.reuse, 0x1, R134, P4 ;  /* 0x0000000105b17824 */ /* 0x040fe200020e0686 */
[CC--:B------:R-:W-:Y:S01]  /*64c0*/  IADD3 R172, P4, PT, R170.reuse, R132.reuse, RZ ;  /* 0x00000084aaac7210 */ /* 0x0c0fe20007f9e0ff */
[--C-:B------:R-:W-:Y:S01]  /*64d0*/  IMAD.X R175, R5, 0x1, R133.reuse, P2 ;  /* 0x0000000105af7824 */ /* 0x100fe200010e0685 */
[-C--:B------:R-:W-:Y:S01]  /*64e0*/  IADD3 R170, P2, PT, R170, R135.reuse, RZ ;  /* 0x00000087aaaa7210 */ /* 0x080fe20007f5e0ff */
[----:B------:R-:W-:Y:S01]  /*64f0*/  VIADD R156, R152, UR32 ;  /* 0x00000020989c7c36 */ /* 0x000fe20008000000 */
[----:B------:R-:W-:Y:S01]  /*6500*/  SHF.R.S32.HI R4, RZ, 0x1f, R166 ;  /* 0x0000001fff047819 */ /* 0x000fe200000114a6 */
[----:B------:R-:W1:Y:S02]  /*6510*/  @!P1 SYNCS.CCTL.IV [UR11+0x5000] ;  /* 0x00500000ff0099b1 */ /* 0x000e64000800000b */
[----:B-1----:R-:W-:Y:S01]  /*6520*/  BAR.SYNC.DEFER_BLOCKING 0x0 ;  /* 0x0000000000007b1d */ /* 0x002fe20000010000 */
[----:B------:R-:W-:Y:S01]  /*6530*/  IMAD.X R171, R6, 0x1, R133, P2 ;  /* 0x0000000106ab7824 */ /* 0x000fe200010e0685 */
[-C--:B------:R-:W-:Y:S01]  /*6540*/  IADD3 R168, P2, PT, R166, R132.reuse, RZ ;  /* 0x00000084a6a87210 */ /* 0x080fe20007f5e0ff */
[----:B------:R-:W-:Y:S01]  /*6550*/  VIADD R146, R156, UR32 ;  /* 0x000000209c927c36 */ /* 0x000fe20008000000 */
[----:B------:R-:W-:Y:S01]  /*6560*/  SHF.R.S32.HI R5, RZ, 0x1f, R164 ;  /* 0x0000001fff057819 */ /* 0x000fe200000114a4 */
[----:B------:R-:W-:Y:S01]  /*6570*/  IMAD.X R173, R6, 0x1, R134, P4 ;  /* 0x0000000106ad7824 */ /* 0x000fe200020e0686 */
[----:B------:R-:W-:Y:S01]  /*6580*/  SHF.R.S32.HI R136, RZ, 0x1f, R152 ;  /* 0x0000001fff887819 */ /* 0x000fe20000011498 */
[----:B------:R-:W-:Y:S01]  /*6590*/  IMAD.X R169, R4, 0x1, R134, P2 ;  /* 0x0000000104a97824 */ /* 0x000fe200010e0686 */
[----:B------:R-:W-:Y:S01]  /*65a0*/  IADD3 R162, P2, PT, R164, R132, RZ ;  /* 0x00000084a4a27210 */ /* 0x000fe20007f5e0ff */
[----:B------:R-:W-:Y:S01]  /*65b0*/  VIADD R148, R146, UR32 ;  /* 0x0000002092947c36 */ /* 0x000fe20008000000 */
[----:B------:R-:W-:Y:S01]  /*65c0*/  SHF.R.S32.HI R137, RZ, 0x1f, R156 ;  /* 0x0000001fff897819 */ /* 0x000fe2000001149c */
[----:B------:R-:W1:Y:S01]  /*65d0*/  LDCU.64 UR28, c[0x0][0x398] ;  /* 0x00007300ff1c77ac */ /* 0x000e620008000a00 */
[----:B------:R-:W-:Y:S01]  /*65e0*/  IADD3 R166, P4, PT, R166, R135, RZ ;  /* 0x00000087a6a67210 */ /* 0x000fe20007f9e0ff */
[----:B------:R-:W-:-:S02]  /*65f0*/  IMAD.X R163, R5, 0x1, R134, P2 ;  /* 0x0000000105a37824 */ /* 0x000fc400010e0686 */
[----:B------:R-:W-:Y:S01]  /*6600*/  VIADD R140, R148, UR32 ;  /* 0x00000020948c7c36 */ /* 0x000fe20008000000 */
[----:B------:R-:W2:Y:S01]  /*6610*/  LDCU.64 UR26, c[0x0][0x398] ;  /* 0x00007300ff1a77ac */ /* 0x000ea20008000a00 */
[----:B------:R-:W-:Y:S01]  /*6620*/  IMAD.X R167, R4, 0x1, R133, P4 ;  /* 0x0000000104a77824 */ /* 0x000fe200020e0685 */
[----:B------:R-:W-:Y:S01]  /*6630*/  ISETP.GE.AND P4, PT, R2, UR18, PT ;  /* 0x0000001202007c0c */ /* 0x000fe2000bf86270 */
[----:B------:R-:W-:Y:S01]  /*6640*/  VIADD R142, R140, UR32 ;  /* 0x000000208c8e7c36 */ /* 0x000fe20008000000 */
[----:B------:R-:W3:Y:S02]  /*6650*/  LDCU.64 UR22, c[0x0][0x398] ;  /* 0x00007300ff1677ac */ /* 0x000ee40008000a00 */
[----:B------:R-:W-:Y:S01]  /*6660*/  ISETP.LT.AND P4, PT, R0, UR35, !P4 ;  /* 0x0000002300007c0c */ /* 0x000fe2000e781270 */
[----:B------:R-:W-:Y:S01]  /*6670*/  VIADD R182, R142, UR32 ;  /* 0x000000208eb67c36 */ /* 0x000fe20008000000 */
[----:B------:R-:W4:Y:S01]  /*6680*/  @!P1 SYNCS.CCTL.IV [UR11+0x5008] ;  /* 0x00500800ff0099b1 */ /* 0x000f22000800000b */
[----:B------:R-:W-:Y:S01]  /*6690*/  IADD3 R164, P1, PT, R164, R135, RZ ;  /* 0x00000087a4a47210 */ /* 0x000fe20007f3e0ff */
[----:B------:R-:W5:Y:S02]  /*66a0*/  LDCU.64 UR20, c[0x0][0x398] ;  /* 0x00007300ff1477ac */ /* 0x000f640008000a00 */
[----:B------:R-:W-:-:S02]  /*66b0*/  SHF.R.S32.HI R184, RZ, 0x1f, R182 ;  /* 0x0000001fffb87819 */ /* 0x000fc400000114b6 */
[--C-:B------:R-:W-:Y:S01]  /*66c0*/  IMAD.X R165, R5, 0x1, R133.reuse, P1 ;  /* 0x0000000105a57824 */ /* 0x100fe200008e0685 */
[CC--:B------:R-:W-:Y:S01]  /*66d0*/  IADD3 R160, P1, PT, R152.reuse, R132.reuse, RZ ;  /* 0x0000008498a07210 */ /* 0x0c0fe20007f3e0ff */
[----:B------:R-:W0:Y:S01]  /*66e0*/  LDTM.x128 R4, tmem[UR12] ;  /* 0x0000000c000479ee */ /* 0x000e2200083c0000 */
[-C--:B------:R-:W-:Y:S01]  /*66f0*/  IADD3 R152, P2, PT, R152, R135.reuse, RZ ;  /* 0x0000008798987210 */ /* 0x080fe20007f5e0ff */
[----:B------:R-:W-:Y:S01]  /*6700*/  NOP ;  /* 0x0000000000007918 */ /* 0x000fe20000000000 */
[----:B------:R-:W0:Y:S01]  /*6710*/  LDCU.64 UR16, c[0x0][0x398] ;  /* 0x00007300ff1077ac */ /* 0x000e220008000a00 */
[----:B------:R-:W-:Y:S01]  /*6720*/  IMAD.X R161, R136, 0x1, R134, P1 ;  /* 0x0000000188a17824 */ /* 0x000fe200008e0686 */
[-C--:B------:R-:W-:Y:S01]  /*6730*/  IADD3 R158, P1, PT, R156, R132.reuse, RZ ;  /* 0x000000849c9e7210 */ /* 0x080fe20007f3e0ff */
[--C-:B------:R-:W-:Y:S01]  /*6740*/  IMAD.X R153, R136, 0x1, R133.reuse, P2 ;  /* 0x0000000188997824 */ /* 0x100fe200010e0685 */
[-C--:B------:R-:W-:Y:S01]  /*6750*/  IADD3 R156, P2, PT, R156, R135.reuse, RZ ;  /* 0x000000879c9c7210 */ /* 0x080fe20007f5e0ff */
[----:B------:R-:W0:Y:S01]  /*6760*/  LDCU.64 UR12, c[0x0][0x398] ;  /* 0x00007300ff0c77ac */ /* 0x000e220008000a00 */
[----:B------:R-:W-:Y:S01]  /*6770*/  SHF.R.S32.HI R136, RZ, 0x1f, R146 ;  /* 0x0000001fff887819 */ /* 0x000fe20000011492 */
[C---:B------:R-:W-:Y:S01]  /*6780*/  IMAD.X R159, R137.reuse, 0x1, R134, P1 ;  /* 0x00000001899f7824 */ /* 0x040fe200008e0686 */
[CC--:B------:R-:W-:Y:S01]  /*6790*/  IADD3 R154, P1, PT, R146.reuse, R132.reuse, RZ ;  /* 0x00000084929a7210 */ /* 0x0c0fe20007f3e0ff */
[--C-:B------:R-:W-:Y:S01]  /*67a0*/  IMAD.X R157, R137, 0x1, R133.reuse, P2 ;  /* 0x00000001899d7824 */ /* 0x100fe200010e0685 */
[-C--:B------:R-:W-:Y:S01]  /*67b0*/  IADD3 R146, P2, PT, R146, R135.reuse, RZ ;  /* 0x0000008792927210 */ /* 0x080fe20007f5e0ff */
[----:B------:R-:W0:Y:S01]  /*67c0*/  LDCU.64 UR8, c[0x0][0x398] ;  /* 0x00007300ff0877ac */ /* 0x000e220008000a00 */
[----:B------:R-:W-:Y:S01]  /*67d0*/  SHF.R.S32.HI R137, RZ, 0x1f, R148 ;  /* 0x0000001fff897819 */ /* 0x000fe20000011494 */
[----:B------:R-:W-:Y:S01]  /*67e0*/  IMAD.X R155, R136, 0x1, R134, P1 ;  /* 0x00000001889b7824 */ /* 0x000fe200008e0686 */
[-C--:B------:R-:W-:Y:S01]  /*67f0*/  IADD3 R150, P1, PT, R148, R132.reuse, RZ ;  /* 0x0000008494967210 */ /* 0x080fe20007f3e0ff */
[--C-:B------:R-:W-:Y:S01]  /*6800*/  IMAD.X R147, R136, 0x1, R133.reuse, P2 ;  /* 0x0000000188937824 */ /* 0x100fe200010e0685 */
[-C--:B------:R-:W-:Y:S01]  /*6810*/  IADD3 R148, P2, PT, R148, R135.reuse, RZ ;  /* 0x0000008794947210 */ /* 0x080fe20007f5e0ff */
[----:B------:R-:W1:Y:S01]  /*6820*/  LDCU.64 UR4, c[0x0][0x398] ;  /* 0x00007300ff0477ac */ /* 0x000e620008000a00 */
[----:B------:R-:W-:Y:S01]  /*6830*/  SHF.R.S32.HI R136, RZ, 0x1f, R140 ;  /* 0x0000001fff887819 */ /* 0x000fe2000001148c */
[C---:B------:R-:W-:Y:S01]  /*6840*/  IMAD.X R151, R137.reuse, 0x1, R134, P1 ;  /* 0x0000000189977824 */ /* 0x040fe200008e0686 */
[CC--:B------:R-:W-:Y:S01]  /*6850*/  IADD3 R144, P1, PT, R140.reuse, R132.reuse, RZ ;  /* 0x000000848c907210 */ /* 0x0c0fe20007f3e0ff */
[--C-:B------:R-:W-:Y:S01]  /*6860*/  IMAD.X R149, R137, 0x1, R133.reuse, P2 ;  /* 0x0000000189957824 */ /* 0x100fe200010e0685 */
[----:B------:R-:W-:Y:S01]  /*6870*/  IADD3 R140, P2, PT, R140, R135, RZ ;  /* 0x000000878c8c7210 */ /* 0x000fe20007f5e0ff */
[----:B------:R-:W1:Y:S01]  /*6880*/  LDCU UR11, c[0x0][0x398] ;  /* 0x00007300ff0b77ac */ /* 0x000e620008000800 */
[----:B------:R-:W-:Y:S01]  /*6890*/  SHF.R.S32.HI R137, RZ, 0x1f, R142 ;  /* 0x0000001fff897819 */ /* 0x000fe2000001148e */
[----:B------:R-:W-:Y:S01]  /*68a0*/  IMAD.X R145, R136, 0x1, R134, P1 ;  /* 0x0000000188917824 */ /* 0x000fe200008e0686 */
[----:B------:R-:W-:Y:S01]  /*68b0*/  ISETP.GE.AND P1, PT, R0, UR19, PT ;  /* 0x0000001300007c0c */ /* 0x000fe2000bf26270 */
[----:B------:R-:W-:Y:S01]  /*68c0*/  IMAD.X R141, R136, 0x1, R133, P2 ;  /* 0x00000001888d7824 */ /* 0x000fe200010e0685 */
[----:B------:R-:W-:-:S02]  /*68d0*/  IADD3 R138, P2, PT, R142, R132, RZ ;  /* 0x000000848e8a7210 */ /* 0x000fc40007f5e0ff */
[----:B------:R-:W-:Y:S01]  /*68e0*/  ISETP.LT.AND P1, PT, R3, UR6, !P1 ;  /* 0x0000000603007c0c */ /* 0x000fe2000cf21270 */
[----:B------:R-:W1:Y:S01]  /*68f0*/  LDCU UR6, c[0x0][0x398] ;  /* 0x00007300ff0677ac */ /* 0x000e620008000800 */
[----:B0-----:R-:W-:Y:S01]  /*6900*/  F2FP.SATFINITE.E5M2.F32.PACK_AB_MERGE_C R5, R5, R4, RZ ;  /* 0x000000040505723e */ /* 0x001fe200048060ff */
[----:B------:R-:W-:Y:S01]  /*6910*/  IMAD.X R139, R137, 0x1, R134, P2 ;  /* 0x00000001898b7824 */ /* 0x000fe200010e0686 */
[----:B------:R-:W-:Y:S01]  /*6920*/  IADD3 R142, P2, PT, R142, R135, RZ ;  /* 0x000000878e8e7210 */ /* 0x000fe20007f5e0ff */
[----:B------:R-:W-:Y:S01]  /*6930*/  VIADD R4, R0, 0x6 ;  /* 0x0000000600047836 */ /* 0x000fe20000000000 */
[----:B------:R-:W-:Y:S01]  /*6940*/  F2FP.SATFINITE.E5M2.F32.PACK_AB_MERGE_C R7, R7, R6, RZ ;  /* 0x000000060707723e */ /* 0x000fe200048060ff */
[----:B------:R0:W-:Y:S01]  /*6950*/  @P4 STG.E.U8 desc[UR24][R178.64], R5 ;  /* 0x00000005b2004986 */ /* 0x0001e2000c101118 */
[----:B------:R-:W-:Y:S01]  /*6960*/  ISETP.LT.AND P4, PT, R2, UR14, !P3 ;  /* 0x0000000e02007c0c */ /* 0x000fe2000df81270 */
[----:B------:R-:W-:Y:S01]  /*6970*/  IMAD.X R143, R137, 0x1, R133, P2 ;  /* 0x00000001898f7824 */ /* 0x000fe200010e0685 */
[----:B------:R-:W-:Y:S01]  /*6980*/  IADD3 R136, P2, PT, R182, R132, RZ ;  /* 0x00000084b6887210 */ /* 0x000fe20007f5e0ff */
[----:B------:R-:W3:Y:S01]  /*6990*/  LDCU UR14, c[0x0][0x398] ;  /* 0x00007300ff0e77ac */ /* 0x000ee20008000800 */
[----:B------:R-:W-:-:S02]  /*69a0*/  ISETP.LT.AND P3, PT, R3, UR30, !P3 ;  /* 0x0000001e03007c0c */ /* 0x000fc4000df61270 */
[----:B------:R-:W-:Y:S01]  /*69b0*/  F2FP.SATFINITE.E5M2.F32.PACK_AB_MERGE_C R71, R71, R70, RZ ;  /* 0x000000464747723e */ /* 0x000fe200048060ff */
[----:B------:R-:W-:Y:S01]  /*69c0*/  IMAD.X R137, R184, 0x1, R134, P2 ;  /* 0x00000001b8897824 */ /* 0x000fe200010e0686 */
[----:B------:R-:W-:Y:S02]  /*69d0*/  ISETP.GE.AND P2, PT, R183, UR19, PT ;  /* 0x00000013b7007c0c */ /* 0x000fe4000bf46270 */
[----:B------:R-:W-:Y:S02]  /*69e0*/  F2FP.SATFINITE.E5M2.F32.PACK_AB_MERGE_C R183, R69, R68, RZ ;  /* 0x0000004445b7723e */ /* 0x000fe400048060ff */
[----:B------:R-:W-:Y:S02]  /*69f0*/  PRMT R69, R5, 0x9910, RZ ;  /* 0x0000991005457816 */ /* 0x000fe400000000ff */
[----:B------:R-:W-:Y:S01]  /*6a00*/  PRMT R68, R183, 0x9910, RZ ;  /* 0x00009910b7447816 */ /* 0x000fe200000000ff */
[----:B------:R-:W-:Y:S01]  /*6a10*/  @P1 STG.E.U8 desc[UR24][R180.64], R183 ;  /* 0x000000b7b4001986 */ /* 0x000fe2000c101118 */
[----:B-1----:R-:W-:-:S02]  /*6a20*/  ISETP.LT.AND P1, PT, R2, UR28, !P0 ;  /* 0x0000001c02007c0c */ /* 0x002fc4000c721270 */
[----:B------:R-:W-:Y:S01]  /*6a30*/  SHF.R.S32.HI R69, RZ, 0x8, R69 ;  /* 0x00000008ff457819 */ /* 0x000fe20000011445 */
[----:B0-----:R-:W-:Y:S01]  /*6a40*/  IMAD.MOV.U32 R5, RZ, RZ, R68 ;  /* 0x000000ffff057224 */ /* 0x001fe200078e0044 */
[----:B--2---:R-:W-:Y:S01]  /*6a50*/  ISETP.LT.AND P0, PT, R3, UR26, !P0 ;  /* 0x0000001a03007c0c */ /* 0x004fe2000c701270 */
[----:B------:R-:W-:Y:S01]  /*6a60*/  VIADD R68, R0, 0xa ;  /* 0x0000000a00447836 */ /* 0x000fe20000000000 */
[----:B------:R-:W-:Y:S01]  /*6a70*/  PRMT R6, R71, 0x9910, RZ ;  /* 0x0000991047067816 */ /* 0x000fe200000000ff */
[----:B------:R-:W-:Y:S01]  /*6a80*/  @P4 STG.E.U8 desc[UR24][R176.64], R69 ;  /* 0x00000045b0004986 */ /* 0x000fe2000c101118 */
[----:B------:R-:W-:Y:S02]  /*6a90*/  SHF.R.S32.HI R5, RZ, 0x8, R5 ;  /* 0x00000008ff057819 */ /* 0x000fe40000011405 */
[----:B------:R-:W-:Y:S01]  /*6aa0*/  ISETP.GE.AND P4, PT, R4, UR19, PT ;  /* 0x0000001304007c0c */ /* 0x000fe2000bf86270 */
[----:B------:R-:W-:Y:S01]  /*6ab0*/  VIADD R4, R0, 0x7 ;  /* 0x0000000700047836 */ /* 0x000fe20000000000 */
[----:B------:R-:W-:Y:S01]  /*6ac0*/  F2FP.SATFINITE.E5M2.F32.PACK_AB_MERGE_C R9, R9, R8, RZ ;  /* 0x000000080909723e */ /* 0x000fe200048060ff */
[----:B------:R0:W-:Y:S01]  /*6ad0*/  @P3 STG.E.U8 desc[UR24][R174.64], R5 ;  /* 0x00000005ae003986 */ /* 0x0001e2000c101118 */
[----:B------:R-:W-:Y:S01]  /*6ae0*/  F2FP.SATFINITE.E5M2.F32.PACK_AB_MERGE_C R73, R73, R72, RZ ;  /* 0x000000484949723e */ /* 0x000fe200048060ff */
[----:B------:R-:W-:Y:S01]  /*6af0*/  VIADD R8, R182, UR32 ;  /* 0x00000020b6087c36 */ /* 0x000fe20008000000 */
[----:B------:R-:W-:Y:S01]  /*6b00*/  ISETP.GE.AND P3, PT, R4, UR19, PT ;  /* 0x0000001304007c0c */ /* 0x000fe2000bf66270 */
[----:B------:R1:W-:Y:S01]  /*6b10*/  @P1 STG.E.U8 desc[UR24][R172.64], R7 ;  /* 0x00000007ac001986 */ /* 0x0003e2000c101118 */
[----:B---3--:R-:W-:-:S02]  /*6b20*/  ISETP.LT.AND P1, PT, R2, UR22, !P6 ;  /* 0x0000001602007c0c */ /* 0x008fc4000f721270 */
[----:B------:R-:W-:Y:S01]  /*6b30*/  PRMT R4, R7, 0x9910, RZ ;  /* 0x0000991007047816 */ /* 0x000fe200000000ff */
[----:B------:R-:W-:Y:S01]  /*6b40*/  @P0 STG.E.U8 desc[UR24][R170.64], R71 ;  /* 0x00000047aa000986 */ /* 0x000fe2000c101118 */
[C---:B-----5:R-:W-:Y:S02]  /*6b50*/  ISETP.LT.AND P6, PT, R3.reuse, UR20, !P6 ;  /* 0x0000001403007c0c */ /* 0x060fe4000f7c1270 */
[----:B------:R-:W-:Y:S02]  /*6b60*/  ISETP.LT.AND P0, PT, R2, UR16, !P5 ;  /* 0x0000001002007c0c */ /* 0x000fe4000ef01270 */
[----:B------:R-:W-:Y:S01]  /*6b70*/  ISETP.LT.AND P5, PT, R3, UR12, !P5 ;  /* 0x0000000c03007c0c */ /* 0x000fe2000efa1270 */
[----:B------:R-:W2:Y:S01]  /*6b80*/  LDCU UR12, c[0x0][0x398] ;  /* 0x00007300ff0c77ac */ /* 0x000ea20008000800 */
[----:B0-----:R-:W-:Y:S01]  /*6b90*/  SHF.R.S32.HI R5, RZ, 0x8, R4 ;  /* 0x00000008ff057819 */ /* 0x001fe20000011404 */
[----:B-1----:R-:W-:Y:S01]  /*6ba0*/  IMAD.MOV.U32 R7, RZ, RZ, R6 ;  /* 0x000000ffff077224 */ /* 0x002fe200078e0006 */
[----:B------:R-:W-:Y:S01]  /*6bb0*/  SHF.R.S32.HI R70, RZ, 0x1f, R8 ;  /* 0x0000001fff467819 */ /* 0x000fe20000011408 */
[----:B------:R-:W-:Y:S01]  /*6bc0*/  VIADD R4, R0, 0x8 ;  /* 0x0000000800047836 */ /* 0x000fe20000000000 */
[----:B------:R-:W-:Y:S01]  /*6bd0*/  PRMT R69, R9, 0x9910, RZ ;  /* 0x0000991009457816 */ /* 0x000fe200000000ff */
[----:B------:R0:W-:Y:S01]  /*6be0*/  @P1 STG.E.U8 desc[UR24][R168.64], R5 ;  /* 0x00000005a8001986 */ /* 0x0001e2000c101118 */
[----:B------:R-:W-:-:S02]  /*6bf0*/  SHF.R.S32.HI R7, RZ, 0x8, R7 ;  /* 0x00000008ff077819 */ /* 0x000fc40000011407 */
[----:B------:R-:W-:Y:S01]  /*6c00*/  ISETP.GE.AND P1, PT, R4, UR19, PT ;  /* 0x0000001304007c0c */ /* 0x000fe2000bf26270 */
[----:B------:R-:W-:Y:S01]  /*6c10*/  VIADD R4, R0, 0x9 ;  /* 0x0000000900047836 */ /* 0x000fe20000000000 */
[----:B------:R-:W-:Y:S01]  /*6c20*/  SHF.R.S32.HI R69, RZ, 0x8, R69 ;  /* 0x00000008ff457819 */ /* 0x000fe20000011445 */
[----:B------:R-:W-:Y:S01]  /*6c30*/  @P6 STG.E.U8 desc[UR24][R166.64], R7 ;  /* 0x00000007a6006986 */ /* 0x000fe2000c101118 */
[----:B------:R-:W-:Y:S01]  /*6c40*/  ISETP.LT.AND P6, PT, R2, UR8, !P2 ;  /* 0x0000000802007c0c */ /* 0x000fe2000d7c1270 */
[----:B------:R-:W1:Y:S01]  /*6c50*/  LDCU UR8, c[0x0][0x398] ;  /* 0x00007300ff0877ac */ /* 0x000e620008000800 */
[----:B------:R-:W-:Y:S01]  /*6c60*/  ISETP.LT.AND P2, PT, R3, UR4, !P2 ;  /* 0x0000000403007c0c */ /* 0x000fe2000d741270 */
[----:B------:R3:W-:Y:S01]  /*6c70*/  @P0 STG.E.U8 desc[UR24][R162.64], R9 ;  /* 0x00000009a2000986 */ /* 0x0007e2000c101118 */
[----:B------:R-:W-:Y:S01]  /*6c80*/  ISETP.GE.AND P0, PT, R4, UR19, PT ;  /* 0x0000001304007c0c */ /* 0x000fe2000bf06270 */
[----:B------:R-:W5:Y:S01]  /*6c90*/  LDCU UR4, c[0x0][0x398] ;  /* 0x00007300ff0477ac */ /* 0x000f620008000800 */
[----:B------:R-:W-:Y:S01]  /*6ca0*/  F2FP.SATFINITE.E5M2.F32.PACK_AB_MERGE_C R11, R11, R10, RZ ;  /* 0x0000000a0b0b723e */ /* 0x000fe200048060ff */
[----:B------:R-:W-:Y:S01]  /*6cb0*/  @P5 STG.E.U8 desc[UR24][R164.64], R73 ;  /* 0x00000049a4005986 */ /* 0x000fe2000c101118 */
[----:B------:R-:W-:Y:S01]  /*6cc0*/  IADD3 R4, P5, PT, R182, R135, RZ ;  /* 0x00000087b6047210 */ /* 0x000fe20007fbe0ff */
[----:B------:R-:W-:Y:S01]  /*6cd0*/  VIADD R10, R0, 0xb ;  /* 0x0000000b000a7836 */ /* 0x000fe20000000000 */
[----:B------:R-:W-:-:S02]  /*6ce0*/  F2FP.SATFINITE.E5M2.F32.PACK_AB_MERGE_C R75, R75, R74, RZ ;  /* 0x0000004a4b4b723e */ /* 0x000fc400048060ff */
[----:B------:R-:W-:Y:S01]  /*6cf0*/  F2FP.SATFINITE.E5M2.F32.PACK_AB_MERGE_C R13, R13, R12, RZ ;  /* 0x0000000c0d0d723e */ /* 0x000fe200048060ff */
[----:B0-----:R-:W-:Y:S01]  /*6d00*/  IMAD.X R5, R184, 0x1, R133, P5 ;  /* 0x00000001b8057824 */ /* 0x001fe200028e0685 */
[----:B------:R-:W-:Y:S01]  /*6d10*/  IADD3 R6, P5, PT, R8, R132, RZ ;  /* 0x0000008408067210 */ /* 0x000fe20007fbe0ff */
[----:B------:R0:W-:Y:S01]  /*6d20*/  @P6 STG.E.U8 desc[UR24][R160.64], R69 ;  /* 0x00000045a0006986 */ /* 0x0001e2000c101118 */
[----:B---3--:R-:W-:Y:S01]  /*6d30*/  PRMT R9, R73, 0x9910, RZ ;  /* 0x0000991049097816 */ /* 0x008fe200000000ff */
[----:B------:R-:W-:Y:S01]  /*6d40*/  VIADD R12, R0, 0xe ;  /* 0x0000000e000c7836 */ /* 0x000fe20000000000 */
[----:B------:R-:W-:Y:S01]  /*6d50*/  ISETP.GE.AND P6, PT, R68, UR19, PT ;  /* 0x0000001344007c0c */ /* 0x000fe2000bfc6270 */
[----:B------:R-:W-:Y:S01]  /*6d60*/  IMAD.X R7, R70, 0x1, R134, P5 ;  /* 0x0000000146077824 */ /* 0x000fe200028e0686 */
[----:B------:R-:W-:Y:S02]  /*6d70*/  ISETP.LT.AND P5, PT, R2, UR34, !P4 ;  /* 0x0000002202007c0c */ /* 0x000fe4000e7a1270 */
[----:B------:R-:W-:-:S02]  /*6d80*/  SHF.R.S32.HI R9, RZ, 0x8, R9 ;  /* 0x00000008ff097819 */ /* 0x000fc40000011409 */
[----:B------:R-:W-:Y:S01]  /*6d90*/  ISETP.LT.AND P4, PT, R3, UR6, !P4 ;  /* 0x0000000603007c0c */ /* 0x000fe2000e781270 */
[----:B------:R-:W3:Y:S01]  /*6da0*/  LDCU UR6, c[0x0][0x398] ;  /* 0x00007300ff0677ac */ /* 0x000ee20008000800 */
[----:B------:R-:W-:Y:S01]  /*6db0*/  PRMT R68, R11, 0x9910, RZ ;  /* 0x000099100b447816 */ /* 0x000fe200000000ff */
[----:B------:R2:W-:Y:S01]  /*6dc0*/  @P2 STG.E.U8 desc[UR24][R152.64], R9 ;  /* 0x0000000998002986 */ /* 0x0005e2000c101118 */
[----:B-1----:R-:W-:Y:S01]  /*6dd0*/  ISETP.LT.AND P2, PT, R2, UR8, !P3 ;  /* 0x0000000802007c0c */ /* 0x002fe2000df41270 */
[----:B------:R-:W1:Y:S01]  /*6de0*/  LDCU UR8, c[0x0][0x398] ;  /* 0x00007300ff0877ac */ /* 0x000e620008000800 */
[----:B0-----:R-:W-:Y:S02]  /*6df0*/  PRMT R69, R75, 0x9910, RZ ;  /* 0x000099104b457816 */ /* 0x001fe400000000ff */
[----:B-----5:R-:W-:Y:S01]  /*6e00*/  ISETP.LT.AND P3, PT, R3, UR4, !P3 ;  /* 0x0000000403007c0c */ /* 0x020fe2000df61270 */
[----:B------:R0:W-:Y:S01]  /*6e10*/  @P5 STG.E.U8 desc[UR24][R158.64], R11 ;  /* 0x0000000b9e005986 */ /* 0x0001e2000c101118 */
[----:B------:R-:W-:Y:S01]  /*6e20*/  ISETP.GE.AND P5, PT, R10, UR19, PT ;  /* 0x000000130a007c0c */ /* 0x000fe2000bfa6270 */
[----:B------:R-:W-:Y:S01]  /*6e30*/  IMAD.MOV.U32 R10, RZ, RZ, R68 ;  /* 0x000000ffff0a7224 */ /* 0x000fe200078e0044 */
[----:B------:R-:W5:Y:S01]  /*6e40*/  LDCU UR4, c[0x0][0x398] ;  /* 0x00007300ff0477ac */ /* 0x000f620008000800 */
[----:B------:R-:W-:Y:S01]  /*6e50*/  @P4 STG.E.U8 desc[UR24][R156.64], R75 ;  /* 0x0000004b9c004986 */ /* 0x000fe2000c101118 */
[----:B------:R-:W-:Y:S01]  /*6e60*/  ISETP.LT.AND P4, PT, R2, UR11, !P1 ;  /* 0x0000000b02007c0c */ /* 0x000fe2000cf81270 */
[C---:B------:R-:W-:Y:S01]  /*6e70*/  VIADD R68, R0.reuse, 0xc ;  /* 0x0000000c00447836 */ /* 0x040fe20000000000 */
[----:B--2---:R-:W-:Y:S01]  /*6e80*/  SHF.R.S32.HI R9, RZ, 0x8, R10 ;  /* 0x00000008ff097819 */ /* 0x004fe2000001140a */
[----:B------:R-:W-:Y:S01]  /*6e90*/  IMAD.MOV.U32 R10, RZ, RZ, R69 ;  /* 0x000000ffff0a7224 */ /* 0x000fe200078e0045 */
[----:B------:R-:W-:Y:S01]  /*6ea0*/  PRMT R69, R13, 0x9910, RZ ;  /* 0x000099100d457816 */ /* 0x000fe200000000ff */
[----:B------:R-:W2:Y:S01]  /*6eb0*/  LDCU UR11, c[0x0][0x398] ;  /* 0x00007300ff0b77ac */ /* 0x000ea20008000800 */
[----:B---3--:R-:W-:Y:S01]  /*6ec0*/  ISETP.LT.AND P1, PT, R3, UR6, !P1 ;  /* 0x0000000603007c0c */ /* 0x008fe2000cf21270 */
[----:B------:R-:W-:Y:S01]  /*6ed0*/  @P2 STG.E.U8 desc[UR24][R154.64], R9 ;  /* 0x000000099a002986 */ /* 0x000fe2000c101118 */
[----:B0-----:R-:W-:Y:S01]  /*6ee0*/  SHF.R.S32.HI R11, RZ, 0x8, R10 ;  /* 0x00000008ff0b7819 */ /* 0x001fe2000001140a */
[----:B------:R-:W0:Y:S01]  /*6ef0*/  LDCU UR6, c[0x0][0x398] ;  /* 0x00007300ff0677ac */ /* 0x000e220008000800 */
[----:B------:R-:W-:Y:S01]  /*6f00*/  F2FP.SATFINITE.E5M2.F32.PACK_AB_MERGE_C R77, R77, R76, RZ ;  /* 0x0000004c4d4d723e */ /* 0x000fe200048060ff */
[----:B------:R-:W-:Y:S01]  /*6f10*/  VIADD R10, R0, 0xd ;  /* 0x0000000d000a7836 */ /* 0x000fe20000000000 */
[----:B------:R-:W-:Y:S01]  /*6f20*/  SHF.R.S32.HI R69, RZ, 0x8, R69 ;  /* 0x00000008ff457819 */ /* 0x000fe20000011445 */
[----:B------:R-:W-:Y:S01]  /*6f30*/  @P3 STG.E.U8 desc[UR24][R146.64], R11 ;  /* 0x0000000b92003986 */ /* 0x000fe2000c101118 */
[----:B-1----:R-:W-:Y:S01]  /*6f40*/  ISETP.LT.AND P3, PT, R2, UR8, !P0 ;  /* 0x0000000802007c0c */ /* 0x002fe2000c761270 */
[----:B------:R-:W1:Y:S01]  /*6f50*/  LDCU UR8, c[0x0][0x398] ;  /* 0x00007300ff0877ac */ /* 0x000e620008000800 */
[----:B-----5:R-:W-:Y:S01]  /*6f60*/  ISETP.LT.AND P0, PT, R3, UR4, !P0 ;  /* 0x0000000403007c0c */ /* 0x020fe2000c701270 */
[----:B------:R3:W-:Y:S01]  /*6f70*/  @P4 STG.E.U8 desc[UR24][R150.64], R13 ;  /* 0x0000000d96004986 */ /* 0x0007e2000c101118 */
[----:B------:R-:W-:Y:S01]  /*6f80*/  ISETP.GE.AND P2, PT, R68, UR19, PT ;  /* 0x0000001344007c0c */ /* 0x000fe2000bf46270 */
[----:B------:R-:W5:Y:S01]  /*6f90*/  LDCU UR4, c[0x0][0x398] ;  /* 0x00007300ff0477ac */ /* 0x000f620008000800 */
[C---:B------:R-:W-:Y:S01]  /*6fa0*/  VIADD R68, R8.reuse, UR32 ;  /* 0x0000002008447c36 */ /* 0x040fe20008000000 */
[----:B------:R-:W-:Y:S01]  /*6fb0*/  @P1 STG.E.U8 desc[UR24][R148.64], R77 ;  /* 0x0000004d94001986 */ /* 0x000fe2000c101118 */
[----:B------:R-:W-:-:S02]  /*6fc0*/  IADD3 R8, P1, PT, R8, R135, RZ ;  /* 0x0000008708087210 */ /* 0x000fc40007f3e0ff */
[----:B------:R-:W-:Y:S01]  /*6fd0*/  F2FP.SATFINITE.E5M2.F32.PACK_AB_MERGE_C R15, R15, R14, RZ ;  /* 0x0000000e0f0f723e */ /* 0x000fe200048060ff */
[----:B------:R-:W-:Y:S01]  /*6fe0*/  VIADD R14, R0, 0x11 ;  /* 0x00000011000e7836 */ /* 0x000fe20000000000 */
[----:B------:R-:W-:Y:S01]  /*6ff0*/  ISETP.GE.AND P4, PT, R10, UR19, PT ;  /* 0x000000130a007c0c */ /* 0x000fe2000bf86270 */
[----:B------:R2:W-:Y:S01]  /*7000*/  @P3 STG.E.U8 desc[UR24][R144.64], R69 ;  /* 0x0000004590003986 */ /* 0x0005e2000c101118 */
[----:B0-----:R-:W-:Y:S01]  /*7010*/  ISETP.LT.AND P3, PT, R2, UR6, !P6 ;  /* 0x0000000602007c0c */ /* 0x001fe2000f761270 */
[----:B------:R-:W0:Y:S01]  /*7020*/  LDCU UR6, c[0x0][0x398] ;  /* 0x00007300ff0677ac */ /* 0x000e220008000800 */
[----:B---3--:R-:W-:Y:S01]  /*7030*/  PRMT R13, R77, 0x9910, RZ ;  /* 0x000099104d0d7816 */ /* 0x008fe200000000ff */
[----:B------:R-:W-:Y:S01]  /*7040*/  IMAD.X R9, R70, 0x1, R133, P1 ;  /* 0x0000000146097824 */ /* 0x000fe200008e0685 */
[----:B------:R-:W-:Y:S02]  /*7050*/  F2FP.SATFINITE.E5M2.F32.PACK_AB_MERGE_C R79, R79, R78, RZ ;  /* 0x0000004e4f4f723e */ /* 0x000fe400048060ff */
[----:B-1----:R-:W-:Y:S01]  /*7060*/  ISETP.LT.AND P6, PT, R3, UR8, !P6 ;  /* 0x0000000803007c0c */ /* 0x002fe2000f7c1270 */
[----:B------:R-:W1:Y:S01]  /*7070*/  LDCU UR8, c[0x0][0x398] ;  /* 0x00007300ff0877ac */ /* 0x000e620008000800 */
[----:B------:R-:W-:-:S02]  /*7080*/  SHF.R.S32.HI R13, RZ, 0x8, R13 ;  /* 0x00000008ff0d7819 */ /* 0x000fc4000001140d */
[----:B------:R-:W-:Y:S02]  /*7090*/  SHF.R.S32.HI R71, RZ, 0x1f, R68 ;  /* 0x0000001fff477819 */ /* 0x000fe40000011444 */
[----:B------:R-:W-:Y:S01]  /*70a0*/  IADD3 R10, P1, PT, R68, R132, RZ ;  /* 0x00000084440a7210 */ /* 0x000fe20007f3e0ff */
[----:B------:R3:W-:Y:S01]  /*70b0*/  @P0 STG.E.U8 desc[UR24][R140.64], R13 ;  /* 0x0000000d8c000986 */ /* 0x0007e2000c101118 */
[----:B--2---:R-:W-:Y:S02]  /*70c0*/  PRMT R69, R15, 0x9910, RZ ;  /* 0x000099100f457816 */ /* 0x004fe400000000ff */
[----:B------:R-:W-:Y:S01]  /*70d0*/  F2FP.SATFINITE.E5M2.F32.PACK_AB_MERGE_C R17, R17, R16, RZ ;  /* 0x000000101111723e */ /* 0x000fe200048060ff */
[----:B------:R2:W-:Y:S01]  /*70e0*/  @P3 STG.E.U8 desc[UR24][R138.64], R15 ;  /* 0x0000000f8a003986 */ /* 0x0005e2000c101118 */
[----:B------:R-:W-:Y:S01]  /*70f0*/  ISETP.LT.AND P3, PT, R2, UR11, !P5 ;  /* 0x0000000b02007c0c */ /* 0x000fe2000ef61270 */
[----:B------:R-:W-:Y:S01]  /*7100*/  IMAD.X R11, R71, 0x1, R134, P1 ;  /* 0x00000001470b7824 */ /* 0x000fe200008e0686 */
[----:B-----5:R-:W-:Y:S01]  /*7110*/  ISETP.LT.AND P5, PT, R3, UR4, !P5 ;  /* 0x0000000403007c0c */ /* 0x020fe2000efa1270 */
[----:B------:R-:W-:Y:S01]  /*7120*/  @P6 STG.E.U8 desc[UR24][R142.64], R79 ;  /* 0x0000004f8e006986 */ /* 0x000fe2000c101118 */
[----:B------:R-:W-:Y:S01]  /*7130*/  ISETP.GE.AND P1, PT, R12, UR19, PT ;  /* 0x000000130c007c0c */ /* 0x000fe2000bf26270 */
[----:B------:R-:W-:Y:S01]  /*7140*/  VIADD R12, R0, 0xf ;  /* 0x0000000f000c7836 */ /* 0x000fe20000000000 */
[----:B------:R-:W5:Y:S01]  /*7150*/  LDCU UR11, c[0x0][0x398] ;  /* 0x00007300ff0b77ac */ /* 0x000f620008000800 */
[----:B---3--:R-:W-:-:S02]  /*7160*/  PRMT R13, R79, 0x9910, RZ ;  /* 0x000099104f0d7816 */ /* 0x008fc400000000ff */
[----:B0-----:R-:W-:Y:S01]  /*7170*/  ISETP.LT.AND P6, PT, R2, UR6, !P2 ;  /* 0x0000000602007c0c */ /* 0x001fe2000d7c1270 */
[----:B------:R-:W0:Y:S01]  /*7180*/  LDCU UR4, c[0x0][0x39c] ;  /* 0x00007380ff0477ac */ /* 0x000e220008000800 */
[----:B------:R-:W-:Y:S01]  /*7190*/  ISETP.GE.AND P0, PT, R12, UR19, PT ;  /* 0x000000130c007c0c */ /* 0x000fe2000bf06270 */
[----:B--2---:R-:W-:Y:S01]  /*71a0*/  IMAD.MOV.U32 R15, RZ, RZ, R13 ;  /* 0x000000ffff0f7224 */ /* 0x004fe200078e000d */
[----:B------:R-:W-:Y:S01]  /*71b0*/  SHF.R.S32.HI R69, RZ, 0x8, R69 ;  /* 0x00000008ff457819 */ /* 0x000fe20000011445 */
[----:B------:R-:W-:Y:S01]  /*71c0*/  VIADD R12, R0, 0x10 ;  /* 0x00000010000c7836 */ /* 0x000fe20000000000 */
[----:B------:R-:W2:Y:S01]  /*71d0*/  LDCU UR6, c[0x0][0x398] ;  /* 0x00007300ff0677ac */ /* 0x000ea20008000800 */
[----:B------:R-:W-:Y:S02]  /*71e0*/  PRMT R16, R17, 0x9910, RZ ;  /* 0x0000991011107816 */ /* 0x000fe400000000ff */
[----:B------:R-:W-:Y:S01]  /*71f0*/  SHF.R.S32.HI R15, RZ, 0x8, R15 ;  /* 0x00000008ff0f7819 */ /* 0x000fe2000001140f */
[----:B------:R-:W-:Y:S01]  /*7200*/  @P3 STG.E.U8 desc[UR24][R136.64], R69 ;  /* 0x0000004588003986 */ /* 0x000fe2000c101118 */
[----:B------:R-:W-:-:S02]  /*7210*/  ISETP.GE.AND P3, PT, R12, UR19, PT ;  /* 0x000000130c007c0c */ /* 0x000fc4000bf66270 */
[----:B------:R-:W-:Y:S01]  /*7220*/  F2FP.SATFINITE.E5M2.F32.PACK_AB_MERGE_C R81, R81, R80, RZ ;  /* 0x000000505151723e */ /* 0x000fe200048060ff */
[----:B------:R3:W-:Y:S01]  /*7230*/  @P5 STG.E.U8 desc[UR24][R4.64], R15 ;  /* 0x0000000f04005986 */ /* 0x0007e2000c101118 */
[C---:B------:R-:W-:Y:S01]  /*7240*/  IADD3 R12, P5, PT, R68.reuse, R135, RZ ;  /* 0x00000087440c7210 */ /* 0x040fe20007fbe0ff */
[----:B------:R-:W-:Y:S01]  /*7250*/  VIADD R68, R68, UR32 ;  /* 0x0000002044447c36 */ /* 0x000fe20008000000 */
[----:B------:R-:W-:Y:S01]  /*7260*/  F2FP.SATFINITE.E5M2.F32.PACK_AB_MERGE_C R19, R19, R18, RZ ;  /* 0x000000121313723e */ /* 0x000fe200048060ff */
[----:B------:R2:W-:Y:S01]  /*7270*/  @P6 STG.E.U8 desc[UR24][R6.64], R17 ;  /* 0x0000001106006986 */ /* 0x0005e2000c101118 */
[----:B-1----:R-:W-:Y:S01]  /*7280*/  ISETP.LT.AND P6, PT, R3, UR8, !P2 ;  /* 0x0000000803007c0c */ /* 0x002fe2000d7c1270 */
[----:B------:R-:W1:Y:S01]  /*7290*/  LDCU UR8, c[0x0][0x398] ;  /* 0x00007300ff0877ac */ /* 0x000e620008000800 */
[----:B------:R-:W-:Y:S01]  /*72a0*/  IMAD.X R13, R71, 0x1, R133, P5 ;  /* 0x00000001470d7824 */ /* 0x000fe200028e0685 */
[----:B-----5:R-:W-:Y:S02]  /*72b0*/  ISETP.LT.AND P5, PT, R2, UR11, !P4 ;  /* 0x0000000b02007c0c */ /* 0x020fe4000e7a1270 */
[----:B0-----:R-:W-:Y:S01]  /*72c0*/  ISETP.GE.AND P2, PT, R14, UR4, PT ;  /* 0x000000040e007c0c */ /* 0x001fe2000bf46270 */
[----:B------:R-:W0:Y:S01]  /*72d0*/  LDCU UR4, c[0x0][0x39c] ;  /* 0x00007380ff0477ac */ /* 0x000e220008000800 */
[----:B------:R-:W-:Y:S01]  /*72e0*/  ISETP.LT.AND P4, PT, R3, UR12, !P4 ;  /* 0x0000000c03007c0c */ /* 0x000fe2000e781270 */
[----:B---3--:R-:W-:Y:S01]  /*72f0*/  IMAD.MOV.U32 R4, RZ, RZ, R16 ;  /* 0x000000ffff047224 */ /* 0x008fe200078e0010 */
[----:B------:R-:W-:Y:S01]  /*7300*/  PRMT R15, R81, 0x9910, RZ ;  /* 0x00009910510f7816 */ /* 0x000fe200000000ff */
[----:B------:R-:W3:Y:S01]  /*7310*/  LDCU UR11, c[0x0][0x398] ;  /* 0x00007300ff0b77ac */ /* 0x000ee20008000800 */
[----:B------:R-:W-:-:S02]  /*7320*/  SHF.R.S32.HI R14, RZ, 0x1f, R68 ;  /* 0x0000001fff0e7819 */ /* 0x000fc40000011444 */
[----:B--2---:R-:W-:Y:S01]  /*7330*/  SHF.R.S32.HI R7, RZ, 0x8, R4 ;  /* 0x00000008ff077819 */ /* 0x004fe20000011404 */
[----:B------:R2:W-:Y:S01]  /*7340*/  @P6 STG.E.U8 desc[UR24][R8.64], R81 ;  /* 0x0000005108006986 */ /* 0x0005e2000c101118 */
[----:B------:R-:W-:Y:S01]  /*7350*/  SHF.R.S32.HI R15, RZ, 0x8, R15 ;  /* 0x00000008ff0f7819 */ /* 0x000fe2000001140f */
[----:B------:R-:W5:Y:S01]  /*7360*/  LDCU UR12, c[0x0][0x398] ;  /* 0x00007300ff0c77ac */ /* 0x000f620008000800 */
[----:B------:R-:W-:Y:S01]  /*7370*/  IADD3 R4, P6, PT, R68, R132, RZ ;  /* 0x0000008444047210 */ /* 0x000fe20007fde0ff */
[----:B------:R0:W-:Y:S01]  /*7380*/  @P5 STG.E.U8 desc[UR24][R10.64], R7 ;  /* 0x000000070a005986 */ /* 0x0001e2000c101118 */
[----:B------:R-:W-:Y:S01]  /*7390*/  ISETP.LT.AND P5, PT, R2, UR6, !P1 ;  /* 0x0000000602007c0c */ /* 0x000fe2000cfa1270 */
[----:B------:R-:W4:Y:S01]  /*73a0*/  LDCU UR6, c[0x0][0x39c] ;  /* 0x00007380ff0677ac */ /* 0x000f220008000800 */
[----:B------:R-:W-:Y:S01]  /*73b0*/  F2FP.SATFINITE.E5M2.F32.PACK_AB_MERGE_C R83, R83, R82, RZ ;  /* 0x000000525353723e */ /* 0x000fe200048060ff */
[----:B------:R3:W-:Y:S01]  /*73c0*/  @P4 STG.E.U8 desc[UR24][R12.64], R15 ;  /* 0x0000000f0c004986 */ /* 0x0007e2000c101118 */
[----:B-1----:R-:W-:Y:S01]  /*73d0*/  ISETP.LT.AND P4, PT, R3, UR8, !P1 ;  /* 0x0000000803007c0c */ /* 0x002fe2000cf81270 */
[----:B------:R-:W-:Y:S01]  /*73e0*/  IMAD.X R5, R14, 0x1, R134, P6 ;  /* 0x000000010e057824 */ /* 0x000fe200030e0686 */
[----:B------:R-:W-:Y:S01]  /*73f0*/  IADD3 R6, P6, PT, R68, R135, RZ ;  /* 0x0000008744067210 */ /* 0x000fe20007fde0ff */
[----:B--2---:R-:W-:Y:S01]  /*7400*/  VIADD R8, R0, 0x12 ;  /* 0x0000001200087836 */ /* 0x004fe20000000000 */
[----:B------:R-:W1:Y:S01]  /*7410*/  LDCU UR8, c[0x0][0x398] ;  /* 0x00007300ff0877ac */ /* 0x000e620008000800 */
[----:B------:R-:W-:Y:S01]  /*7420*/  VIADD R68, R68, UR32 ;  /* 0x0000002044447c36 */ /* 0x000fe20008000000 */
[----:B------:R-:W-:Y:S01]  /*7430*/  F2FP.SATFINITE.E5M2.F32.PACK_AB_MERGE_C R21, R21, R20, RZ ;  /* 0x000000141515723e */ /* 0x000fe200048060ff */
[----:B0-----:R-:W-:Y:S01]  /*7440*/  IMAD.X R7, R14, 0x1, R133, P6 ;  /* 0x000000010e077824 */ /* 0x001fe200030e0685 */
[----:B------:R-:W-:Y:S01]  /*7450*/  ISETP.GE.AND P1, PT, R8, UR4, PT ;  /* 0x0000000408007c0c */ /* 0x000fe2000bf26270 */
[----:B------:R-:W0:Y:S01]  /*7460*/  LDCU UR4, c[0x0][0x39c] ;  /* 0x00007380ff0477ac */ /* 0x000e220008000800 */
[----:B------:R2:W-:Y:S01]  /*7470*/  @P5 STG.E.U8 desc[UR24][R4.64], R19 ;  /* 0x0000001304005986 */ /* 0x0005e2000c101118 */
[----:B---3--:R-:W-:Y:S01]  /*7480*/  ISETP.LT.AND P5, PT, R2, UR11, !P0 ;  /* 0x0000000b02007c0c */ /* 0x008fe2000c7a1270 */
[----:B------:R-:W-:Y:S01]  /*7490*/  VIADD R12, R0, 0x13 ;  /* 0x00000013000c7836 */ /* 0x000fe20000000000 */
[----:B------:R-:W-:Y:S01]  /*74a0*/  SHF.R.S32.HI R10, RZ, 0x1f, R68 ;  /* 0x0000001fff0a7819 */ /* 0x000fe20000011444 */
[----:B------:R3:W-:Y:S01]  /*74b0*/  @P4 STG.E.U8 desc[UR24][R6.64], R83 ;  /* 0x0000005306004986 */ /* 0x0007e2000c101118 */
[----:B-----5:R-:W-:Y:S01]  /*74c0*/  ISETP.LT.AND P4, PT, R3, UR12, !P0 ;  /* 0x0000000c03007c0c */ /* 0x020fe2000c781270 */
[----:B------:R-:W5:Y:S01]  /*74d0*/  LDCU UR11, c[0x0][0x398] ;  /* 0x00007300ff0b77ac */ /* 0x000f620008000800 */
[----:B------:R-:W-:-:S02]  /*74e0*/  IADD3 R8, P0, PT, R68, R132, RZ ;  /* 0x0000008444087210 */ /* 0x000fc40007f1e0ff */
[----:B------:R-:W-:Y:S01]  /*74f0*/  PRMT R11, R19, 0x9910, RZ ;  /* 0x00009910130b7816 */ /* 0x000fe200000000ff */
[----:B------:R-:W5:Y:S01]  /*7500*/  LDCU UR12, c[0x0][0x398] ;  /* 0x00007300ff0c77ac */ /* 0x000f620008000800 */
[----:B------:R-:W-:Y:S01]  /*7510*/  PRMT R13, R83, 0x9910, RZ ;  /* 0x00009910530d7816 */ /* 0x000fe200000000ff */
[----:B------:R-:W-:Y:S01]  /*7520*/  IMAD.X R9, R10, 0x1, R134, P0 ;  /* 0x000000010a097824 */ /* 0x000fe200000e0686 */
[C---:B--2---:R-:W-:Y:S01]  /*7530*/  IADD3 R4, P6, PT, R68.reuse, R135, RZ ;  /* 0x0000008744047210 */ /* 0x044fe20007fde0ff */
[----:B------:R-:W-:Y:S01]  /*7540*/  VIADD R68, R68, UR32 ;  /* 0x0000002044447c36 */ /* 0x000fe20008000000 */
[----:B------:R-:W-:Y:S01]  /*7550*/  SHF.R.S32.HI R11, RZ, 0x8, R11 ;  /* 0x00000008ff0b7819 */ /* 0x000fe2000001140b */
[----:B---3--:R-:W-:Y:S01]  /*7560*/  VIADD R7, R0, 0x14 ;  /* 0x0000001400077836 */ /* 0x008fe20000000000 */
[----:B------:R-:W-:Y:S01]  /*7570*/  SHF.R.S32.HI R13, RZ, 0x8, R13 ;  /* 0x00000008ff0d7819 */ /* 0x000fe2000001140d */
[----:B------:R-:W-:Y:S01]  /*7580*/  IMAD.X R5, R10, 0x1, R133, P6 ;  /* 0x000000010a057824 */ /* 0x000fe200030e0685 */
[----:B0-----:R-:W-:Y:S01]  /*7590*/  ISETP.GE.AND P0, PT, R12, UR4, PT ;  /* 0x000000040c007c0c */ /* 0x001fe2000bf06270 */
[----:B------:R-:W0:Y:S01]  /*75a0*/  LDCU UR4, c[0x0][0x39c] ;  /* 0x00007380ff0477ac */ /* 0x000e220008000800 */
[----:B------:R2:W-:Y:S01]  /*75b0*/  @P5 STG.E.U8 desc[UR24][R8.64], R11 ;  /* 0x0000000b08005986 */ /* 0x0005e2000c101118 */
[----:B----4-:R-:W-:Y:S01]  /*75c0*/  ISETP.GE.AND P5, PT, R7, UR6, PT ;  /* 0x0000000607007c0c */ /* 0x010fe2000bfa6270 */
[----:B------:R-:W-:Y:S01]  /*75d0*/  VIADD R12, R0, 0x16 ;  /* 0x00000016000c7836 */ /* 0x000fe20000000000 */
[----:B------:R-:W-:Y:S01]  /*75e0*/  SHF.R.S32.HI R10, RZ, 0x1f, R68 ;  /* 0x0000001fff0a7819 */ /* 0x000fe20000011444 */
[----:B------:R3:W-:Y:S01]  /*75f0*/  @P4 STG.E.U8 desc[UR24][R4.64], R13 ;  /* 0x0000000d04004986 */ /* 0x0007e2000c101118 */
[----:B-1----:R-:W-:Y:S01]  /*7600*/  ISETP.LT.AND P4, PT, R2, UR8, !P3 ;  /* 0x0000000802007c0c */ /* 0x002fe2000df81270 */
[----:B------:R-:W1:Y:S01]  /*7610*/  LDCU UR6, c[0x0][0x398] ;  /* 0x00007300ff0677ac */ /* 0x000e620008000800 */
[----:B------:R-:W-:-:S02]  /*7620*/  IADD3 R6, P6, PT, R68, R132, RZ ;  /* 0x0000008444067210 */ /* 0x000fc40007fde0ff */
[----:B------:R-:W-:Y:S01]  /*7630*/  ISETP.LT.AND P3, PT, R3, UR14, !P3 ;  /* 0x0000000e03007c0c */ /* 0x000fe2000df61270 */
[----:B------:R-:W4:Y:S01]  /*7640*/  LDCU UR8, c[0x0][0x398] ;  /* 0x00007300ff0877ac */ /* 0x000f220008000800 */
[----:B------:R-:W-:Y:S01]  /*7650*/  F2FP.SATFINITE.E5M2.F32.PACK_AB_MERGE_C R85, R85, R84, RZ ;  /* 0x000000545555723e */ /* 0x000fe200048060ff */
[----:B------:R-:W-:Y:S01]  /*7660*/  IMAD.X R7, R10, 0x1, R134, P6 ;  /* 0x000000010a077824 */ /* 0x000fe200030e0686 */
[----:B--2---:R-:W-:Y:S01]  /*7670*/  PRMT R11, R21, 0x9910, RZ ;  /* 0x00009910150b7816 */ /* 0x004fe200000000ff */
[----:B------:R-:W-:Y:S01]  /*7680*/  VIADD R8, R0, 0x15 ;  /* 0x0000001500087836 */ /* 0x000fe20000000000 */
[----:B------:R-:W2:Y:S01]  /*7690*/  LDCU UR14, c[0x0][0x398] ;  /* 0x00007300ff0e77ac */ /* 0x000ea20008000800 */
[C---:B---3--:R-:W-:Y:S01]  /*76a0*/  IADD3 R4, P6, PT, R68.reuse, R135, RZ ;  /* 0x0000008744047210 */ /* 0x048fe20007fde0ff */
[----:B------:R-:W-:Y:S01]  /*76b0*/  VIADD R68, R68, UR32 ;  /* 0x0000002044447c36 */ /* 0x000fe20008000000 */
[----:B------:R-:W-:Y:S01]  /*76c0*/  @P4 STG.E.U8 desc[UR24][R6.64], R21 ;  /* 0x0000001506004986 */ /* 0x000fe2000c101118 */
[----:B0-----:R-:W-:Y:S01]  /*76d0*/  ISETP.GE.AND P4, PT, R8, UR4, PT ;  /* 0x0000000408007c0c */ /* 0x001fe2000bf86270 */
[----:B------:R-:W0:Y:S01]  /*76e0*/  LDCU UR4, c[0x0][0x39c] ;  /* 0x00007380ff0477ac */ /* 0x000e220008000800 */
[----:B------:R-:W-:Y:S01]  /*76f0*/  IMAD.X R5, R10, 0x1, R133, P6 ;  /* 0x000000010a057824 */ /* 0x000fe200030e0685 */
[----:B------:R-:W-:-:S02]  /*7700*/  SHF.R.S32.HI R10, RZ, 0x1f, R68 ;  /* 0x0000001fff0a7819 */ /* 0x000fc40000011444 */
[----:B------:R-:W-:Y:S02]  /*7710*/  IADD3 R8, P6, PT, R68, R132, RZ ;  /* 0x0000008444087210 */ /* 0x000fe40007fde0ff */
[----:B------:R3:W-:Y:S01]  /*7720*/  @P3 STG.E.U8 desc[UR24][R4.64], R85 ;  /* 0x0000005504003986 */ /* 0x0007e2000c101118 */
[----:B-----5:R-:W-:Y:S01]  /*7730*/  ISETP.LT.AND P3, PT, R2, UR11, !P2 ;  /* 0x0000000b02007c0c */ /* 0x020fe2000d761270 */
[----:B------:R-:W5:Y:S01]  /*7740*/  LDCU UR11, c[0x0][0x398] ;  /* 0x00007300ff0b77ac */ /* 0x000f620008000800 */
[----:B-1----:R-:W-:Y:S01]  /*7750*/  ISETP.LT.AND P2, PT, R3, UR6, !P2 ;  /* 0x0000000603007c0c */ /* 0x002fe2000d741270 */
[----:B------:R-:W-:Y:S01]  /*7760*/  IMAD.X R9, R10, 0x1, R134, P6 ;  /* 0x000000010a097824 */ /* 0x000fe200030e0686 */
[----:B------:R-:W-:Y:S01]  /*7770*/  PRMT R13, R85, 0x9910, RZ ;  /* 0x00009910550d7816 */ /* 0x000fe200000000ff */
[----:B------:R-:W1:Y:S01]  /*7780*/  LDCU UR6, c[0x0][0x39c] ;  /* 0x00007380ff0677ac */ /* 0x000e620008000800 */
[----:B------:R-:W-:Y:S02]  /*7790*/  SHF.R.S32.HI R11, RZ, 0x8, R11 ;  /* 0x00000008ff0b7819 */ /* 0x000fe4000001140b */
[----:B------:R-:W-:-:S02]  /*77a0*/  SHF.R.S32.HI R13, RZ, 0x8, R13 ;  /* 0x00000008ff0d7819 */ /* 0x000fc4000001140d */
[----:B------:R-:W-:Y:S02]  /*77b0*/  F2FP.SATFINITE.E5M2.F32.PACK_AB_MERGE_C R23, R23, R22, RZ ;  /* 0x000000161717723e */ /* 0x000fe400048060ff */
[C---:B---3--:R-:W-:Y:S01]  /*77c0*/  IADD3 R4, P6, PT, R68.reuse, R135, RZ ;  /* 0x0000008744047210 */ /* 0x048fe20007fde0ff */
[----:B------:R-:W-:Y:S01]  /*77d0*/  VIADD R68, R68, UR32 ;  /* 0x0000002044447c36 */ /* 0x000fe20008000000 */
[----:B------:R3:W-:Y:S01]  /*77e0*/  @P3 STG.E.U8 desc[UR24][R8.64], R11 ;  /* 0x0000000b08003986 */ /* 0x0007e2000c101118 */
[----:B----4-:R-:W-:Y:S01]  /*77f0*/  ISETP.LT.AND P3, PT, R2, UR8, !P1 ;  /* 0x0000000802007c0c */ /* 0x010fe2000cf61270 */
[----:B------:R-:W4:Y:S01]  /*7800*/  LDCU UR8, c[0x0][0x398] ;  /* 0x00007300ff0877ac */ /* 0x000f220008000800 */
[----:B------:R-:W-:Y:S01]  /*7810*/  IMAD.X R5, R10, 0x1, R133, P6 ;  /* 0x000000010a057824 */ /* 0x000fe200030e0685 */
[----:B------:R-:W-:Y:S02]  /*7820*/  SHF.R.S32.HI R10, RZ, 0x1f, R68 ;  /* 0x0000001fff0a7819 */ /* 0x000fe40000011444 */
[----:B------:R-:W-:-:S02]  /*7830*/  F2FP.SATFINITE.E5M2.F32.PACK_AB_MERGE_C R87, R87, R86, RZ ;  /* 0x000000565757723e */ /* 0x000fc400048060ff */
[----:B------:R1:W-:Y:S01]  /*7840*/  @P2 STG.E.U8 desc[UR24][R4.64], R13 ;  /* 0x0000000d04002986 */ /* 0x0003e2000c101118 */
[----:B------:R-:W-:Y:S01]  /*7850*/  ISETP.LT.AND P2, PT, R3, UR12, !P1 ;  /* 0x0000000c03007c0c */ /* 0x000fe2000cf41270 */
[----:B------:R-:W4:Y:S01]  /*7860*/  LDCU UR12, c[0x0][0x398] ;  /* 0x00007300ff0c77ac */ /* 0x000f220008000800 */
[CC--:B------:R-:W-:Y:S02]  /*7870*/  IADD3 R6, P1, PT, R68.reuse, R132.reuse, RZ ;  /* 0x0000008444067210 */ /* 0x0c0fe40007f3e0ff */
[C---:B---3--:R-:W-:Y:S01]  /*7880*/  IADD3 R8, P6, PT, R68.reuse, R135, RZ ;  /* 0x0000008744087210 */ /* 0x048fe20007fde0ff */
[----:B------:R-:W-:Y:S01]  /*7890*/  VIADD R68, R68, UR32 ;  /* 0x0000002044447c36 */ /* 0x000fe20008000000 */
[----:B------:R-:W-:Y:S01]  /*78a0*/  PRMT R11, R23, 0x9910, RZ ;  /* 0x00009910170b7816 */ /* 0x000fe200000000ff */
[----:B------:R-:W-:Y:S01]  /*78b0*/  IMAD.X R7, R10, 0x1, R134, P1 ;  /* 0x000000010a077824 */ /* 0x000fe200008e0686 */
[----:B0-----:R-:W-:Y:S01]  /*78c0*/  ISETP.GE.AND P1, PT, R12, UR4, PT ;  /* 0x000000040c007c0c */ /* 0x001fe2000bf26270 */
[----:B------:R-:W0:Y:S01]  /*78d0*/  LDCU UR4, c[0x0][0x39c] ;  /* 0x00007380ff0477ac */ /* 0x000e220008000800 */
[----:B------:R-:W-:Y:S01]  /*78e0*/  IMAD.X R9, R10, 0x1, R133, P6 ;  /* 0x000000010a097824 */ /* 0x000fe200030e0685 */
[----:B------:R-:W-:Y:S01]  /*78f0*/  SHF.R.S32.HI R10, RZ, 0x1f, R68 ;  /* 0x0000001fff0a7819 */ /* 0x000fe20000011444 */
[----:B------:R3:W-:Y:S01]  /*7900*/  @P3 STG.E.U8 desc[UR24][R6.64], R23 ;  /* 0x0000001706003986 */ /* 0x0007e2000c101118 */
[----:B-----5:R-:W-:Y:S01]  /*7910*/  ISETP.LT.AND P3, PT, R2, UR11, !P0 ;  /* 0x0000000b02007c0c */ /* 0x020fe2000c761270 */
[----:B------:R-:W-:Y:S01]  /*7920*/  VIADD R12, R0, 0x17 ;  /* 0x00000017000c7836 */ /* 0x000fe20000000000 */
[----:B-1----:R-:W-:Y:S01]  /*7930*/  PRMT R13, R87, 0x9910, RZ ;  /* 0x00009910570d7816 */ /* 0x002fe200000000ff */
[----:B------:R1:W-:Y:S01]  /*7940*/  @P2 STG.E.U8 desc[UR24][R8.64], R87 ;  /* 0x0000005708002986 */ /* 0x0003e2000c101118 */
[----:B--2---:R-:W-:Y:S01]  /*7950*/  ISETP.LT.AND P2, PT, R3, UR14, !P0 ;  /* 0x0000000e03007c0c */ /* 0x004fe2000c741270 */
[----:B------:R-:W2:Y:S01]  /*7960*/  LDCU UR11, c[0x0][0x398] ;  /* 0x00007300ff0b77ac */ /* 0x000ea20008000800 */
[----:B------:R-:W-:-:S02]  /*7970*/  IADD3 R4, P0, PT, R68, R132, RZ ;  /* 0x0000008444047210 */ /* 0x000fc40007f1e0ff */
[----:B------:R-:W-:Y:S01]  /*7980*/  SHF.R.S32.HI R11, RZ, 0x8, R11 ;  /* 0x00000008ff0b7819 */ /* 0x000fe2000001140b */
[----:B------:R-:W5:Y:S01]  /*7990*/  LDCU UR14, c[0x0][0x398] ;  /* 0x00007300ff0e77ac */ /* 0x000f620008000800 */
[----:B------:R-:W-:Y:S01]  /*79a0*/  SHF.R.S32.HI R13, RZ, 0x8, R13 ;  /* 0x00000008ff0d7819 */ /* 0x000fe2000001140d */
[----:B------:R-:W-:Y:S01]  /*79b0*/  IMAD.X R5, R10, 0x1, R134, P0 ;  /* 0x000000010a057824 */ /* 0x000fe200000e0686 */
[C---:B---3--:R-:W-:Y:S01]  /*79c0*/  IADD3 R6, P6, PT, R68.reuse, R135, RZ ;  /* 0x0000008744067210 */ /* 0x048fe20007fde0ff */
[----:B------:R-:W-:Y:S01]  /*79d0*/  VIADD R68, R68, UR32 ;  /* 0x0000002044447c36 */ /* 0x000fe20008000000 */
[----:B0-----:R-:W-:Y:S01]  /*79e0*/  ISETP.GE.AND P0, PT, R12, UR4, PT ;  /* 0x000000040c007c0c */ /* 0x001fe2000bf06270 */
[----:B-1----:R-:W-:Y:S01]  /*79f0*/  VIADD R9, R0, 0x18 ;  /* 0x0000001800097836 */ /* 0x002fe20000000000 */
[----:B------:R-:W0:Y:S01]  /*7a00*/  LDCU UR4, c[0x0][0x39c] ;  /* 0x00007380ff0477ac */ /* 0x000e220008000800 */
[----:B------:R-:W-:Y:S01]  /*7a10*/  IMAD.X R7, R10, 0x1, R133, P6 ;  /* 0x000000010a077824 */ /* 0x000fe200030e0685 */
[----:B------:R1:W-:Y:S01]  /*7a20*/  @P3 STG.E.U8 desc[UR24][R4.64], R11 ;  /* 0x0000000b04003986 */ /* 0x0003e2000c101118 */
[----:B------:R-:W-:Y:S01]  /*7a30*/  SHF.R.S32.HI R10, RZ, 0x1f, R68 ;  /* 0x0000001fff0a7819 */ /* 0x000fe20000011444 */
[----:B------:R-:W-:Y:S01]  /*7a40*/  VIADD R12, R0, 0x1a ;  /* 0x0000001a000c7836 */ /* 0x000fe20000000000 */
[----:B------:R-:W-:Y:S01]  /*7a50*/  ISETP.GE.AND P3, PT, R9, UR6, PT ;  /* 0x0000000609007c0c */ /* 0x000fe2000bf66270 */
[----:B------:R3:W-:Y:S01]  /*7a60*/  @P2 STG.E.U8 desc[UR24][R6.64], R13 ;  /* 0x0000000d06002986 */ /* 0x0007e2000c101118 */
[----:B----4-:R-:W-:Y:S01]  /*7a70*/  ISETP.LT.AND P2, PT, R2, UR8, !P5 ;  /* 0x0000000802007c0c */ /* 0x010fe2000ef41270 */
[----:B------:R-:W4:Y:S01]  /*7a80*/  LDCU UR6, c[0x0][0x398] ;  /* 0x00007300ff0677ac */ /* 0x000f220008000800 */
[----:B------:R-:W-:-:S02]  /*7a90*/  IADD3 R8, P6, PT, R68, R132, RZ ;  /* 0x0000008444087210 */ /* 0x000fc40007fde0ff */
[----:B------:R-:W-:Y:S01]  /*7aa0*/  ISETP.LT.AND P5, PT, R3, UR12, !P5 ;  /* 0x0000000c03007c0c */ /* 0x000fe2000efa1270 */
[----:B------:R-:W4:Y:S01]  /*7ab0*/  LDCU UR8, c[0x0][0x398] ;  /* 0x00007300ff0877ac */ /* 0x000f220008000800 */
[----:B------:R-:W-:Y:S01]  /*7ac0*/  F2FP.SATFINITE.E5M2.F32.PACK_AB_MERGE_C R25, R25, R24, RZ ;  /* 0x000000181919723e */ /* 0x000fe200048060ff */
[----:B------:R-:W-:Y:S01]  /*7ad0*/  IMAD.X R9, R10, 0x1, R134, P6 ;  /* 0x000000010a097824 */ /* 0x000fe200030e0686 */
[C---:B-1----:R-:W-:Y:S01]  /*7ae0*/  IADD3 R4, P6, PT, R68.reuse, R135, RZ ;  /* 0x0000008744047210 */ /* 0x042fe20007fde0ff */
[----:B------:R-:W-:Y:S01]  /*7af0*/  VIADD R68, R68, UR32 ;  /* 0x0000002044447c36 */ /* 0x000fe20008000000 */
[----:B------:R-:W-:Y:S01]  /*7b00*/  F2FP.SATFINITE.E5M2.F32.PACK_AB_MERGE_C R89, R89, R88, RZ ;  /* 0x000000585959723e */ /* 0x000fe200048060ff */
[----:B---3--:R-:W-:Y:S01]  /*7b10*/  VIADD R6, R0, 0x19 ;  /* 0x0000001900067836 */ /* 0x008fe20000000000 */
[----:B------:R-:W1:Y:S01]  /*7b20*/  LDCU UR12, c[0x0][0x398] ;  /* 0x00007300ff0c77ac */ /* 0x000e620008000800 */
[----:B------:R-:W-:Y:S01]  /*7b30*/  IMAD.X R5, R10, 0x1, R133, P6 ;  /* 0x000000010a057824 */ /* 0x000fe200030e0685 */
[----:B------:R-:W-:Y:S01]  /*7b40*/  @P2 STG.E.U8 desc[UR24][R8.64], R25 ;  /* 0x0000001908002986 */ /* 0x000fe2000c101118 */
[----:B------:R-:W-:-:S02]  /*7b50*/  SHF.R.S32.HI R10, RZ, 0x1f, R68 ;  /* 0x0000001fff0a7819 */ /* 0x000fc40000011444 */
[----:B0-----:R-:W-:Y:S01]  /*7b60*/  ISETP.GE.AND P2, PT, R6, UR4, PT ;  /* 0x0000000406007c0c */ /* 0x001fe2000bf46270 */
[----:B------:R0:W-:Y:S01]  /*7b70*/  @P5 STG.E.U8 desc[UR24][R4.64], R89 ;  /* 0x0000005904005986 */ /* 0x0001e2000c101118 */
[----:B------:R-:W-:Y:S01]  /*7b80*/  IADD3 R6, P6, PT, R68, R132, RZ ;  /* 0x0000008444067210 */ /* 0x000fe20007fde0ff */
[----:B------:R-:W3:Y:S01]  /*7b90*/  LDCU UR4, c[0x0][0x39c] ;  /* 0x00007380ff0477ac */ /* 0x000ee20008000800 */
[----:B--2---:R-:W-:Y:S02]  /*7ba0*/  ISETP.LT.AND P5, PT, R2, UR11, !P4 ;  /* 0x0000000b02007c0c */ /* 0x004fe4000e7a1270 */
[----:B----4-:R-:W-:Y:S01]  /*7bb0*/  ISETP.LT.AND P4, PT, R3, UR6, !P4 ;  /* 0x0000000603007c0c */ /* 0x010fe2000e781270 */
[----:B------:R-:W-:Y:S01]  /*7bc0*/  IMAD.X R7, R10, 0x1, R134, P6 ;  /* 0x000000010a077824 */ /* 0x000fe200030e0686 */
[----:B------:R-:W-:Y:S01]  /*7bd0*/  PRMT R11, R25, 0x9910, RZ ;  /* 0x00009910190b7816 */ /* 0x000fe200000000ff */
[----:B------:R-:W2:Y:S01]  /*7be0*/  LDCU UR11, c[0x0][0x398] ;  /* 0x00007300ff0b77ac */ /* 0x000ea20008000800 */
[----:B------:R-:W-:-:S02]  /*7bf0*/  PRMT R13, R89, 0x9910, RZ ;  /* 0x00009910590d7816 */ /* 0x000fc400000000ff */
[----:B------:R-:W-:Y:S01]  /*7c00*/  SHF.R.S32.HI R11, RZ, 0x8, R11 ;  /* 0x00000008ff0b7819 */ /* 0x000fe2000001140b */
[----:B------:R-:W4:Y:S01]  /*7c10*/  LDCU UR6, c[0x0][0x39c] ;  /* 0x00007380ff0677ac */ /* 0x000f220008000800 */
[C---:B0-----:R-:W-:Y:S01]  /*7c20*/  IADD3 R4, P6, PT, R68.reuse, R135, RZ ;  /* 0x0000008744047210 */ /* 0x041fe20007fde0ff */
[----:B------:R-:W-:Y:S01]  /*7c30*/  VIADD R68, R68, UR32 ;  /* 0x0000002044447c36 */ /* 0x000fe20008000000 */
[----:B------:R-:W-:Y:S01]  /*7c40*/  SHF.R.S32.HI R13, RZ, 0x8, R13 ;  /* 0x00000008ff0d7819 */ /* 0x000fe2000001140d */
[----:B------:R0:W-:Y:S01]  /*7c50*/  @P5 STG.E.U8 desc[UR24][R6.64], R11 ;  /* 0x0000000b06005986 */ /* 0x0001e2000c101118 */
[----:B------:R-:W-:Y:S01]  /*7c60*/  ISETP.LT.AND P5, PT, R2, UR8, !P1 ;  /* 0x0000000802007c0c */ /* 0x000fe2000cfa1270 */
[----:B------:R-:W-:Y:S01]  /*7c70*/  IMAD.X R5, R10, 0x1, R133, P6 ;  /* 0x000000010a057824 */ /* 0x000fe200030e0685 */
[----:B------:R-:W-:Y:S01]  /*7c80*/  SHF.R.S32.HI R10, RZ, 0x1f, R68 ;  /* 0x0000001fff0a7819 */ /* 0x000fe20000011444 */
[----:B------:R-:W4:Y:S01]  /*7c90*/  LDCU UR8, c[0x0][0x398] ;  /* 0x00007300ff0877ac */ /* 0x000f220008000800 */
[----:B------:R-:W-:-:S02]  /*7ca0*/  F2FP.SATFINITE.E5M2.F32.PACK_AB_MERGE_C R27, R27, R26, RZ ;  /* 0x0000001a1b1b723e */ /* 0x000fc400048060ff */
[----:B------:R2:W-:Y:S01]  /*7cb0*/  @P4 STG.E.U8 desc[UR24][R4.64], R13 ;  /* 0x0000000d04004986 */ /* 0x0005e2000c101118 */
[----:B-1----:R-:W-:Y:S01]  /*7cc0*/  ISETP.LT.AND P4, PT, R3, UR12, !P1 ;  /* 0x0000000c03007c0c */ /* 0x002fe2000cf81270 */
[----:B------:R-:W1:Y:S01]  /*7cd0*/  LDCU UR12, c[0x0][0x398] ;  /* 0x00007300ff0c77ac */ /* 0x000e620008000800 */
[C---:B------:R-:W-:Y:S02]  /*7ce0*/  IADD3 R8, P1, PT, R68.reuse, R132, RZ ;  /* 0x0000008444087210 */ /* 0x040fe40007f3e0ff */
[C---:B0-----:R-:W-:Y:S01]  /*7cf0*/  IADD3 R6, P6, PT, R68.reuse, R135, RZ ;  /* 0x0000008744067210 */ /* 0x041fe20007fde0ff */
[----:B------:R-:W-:Y:S01]  /*7d00*/  VIADD R68, R68, UR32 ;  /* 0x0000002044447c36 */ /* 0x000fe20008000000 */
[----:B------:R-:W-:Y:S01]  /*7d10*/  F2FP.SATFINITE.E5M2.F32.PACK_AB_MERGE_C R91, R91, R90, RZ ;  /* 0x0000005a5b5b723e */ /* 0x000fe200048060ff */
[----:B------:R-:W-:Y:S01]  /*7d20*/  IMAD.X R9, R10, 0x1, R134, P1 ;  /* 0x000000010a097824 */ /* 0x000fe200008e0686 */
[----:B---3--:R-:W-:Y:S01]  /*7d30*/  ISETP.GE.AND P1, PT, R12, UR4, PT ;  /* 0x000000040c007c0c */ /* 0x008fe2000bf26270 */
[----:B------:R-:W0:Y:S01]  /*7d40*/  LDCU UR4, c[0x0][0x39c] ;  /* 0x00007380ff0477ac */ /* 0x000e220008000800 */
[----:B------:R-:W-:Y:S01]  /*7d50*/  IMAD.X R7, R10, 0x1, R133, P6 ;  /* 0x000000010a077824 */ /* 0x000fe200030e0685 */
[----:B------:R-:W-:Y:S01]  /*7d60*/  SHF.R.S32.HI R10, RZ, 0x1f, R68 ;  /* 0x0000001fff0a7819 */ /* 0x000fe20000011444 */
[----:B------:R3:W-:Y:S01]  /*7d70*/  @P5 STG.E.U8 desc[UR24][R8.64], R27 ;  /* 0x0000001b08005986 */ /* 0x0007e2000c101118 */
[----:B--2---:R-:W-:Y:S01]  /*7d80*/  ISETP.LT.AND P5, PT, R2, UR11, !P0 ;  /* 0x0000000b02007c0c */ /* 0x004fe2000c7a1270 */
[----:B------:R-:W-:Y:S01]  /*7d90*/  VIADD R12, R0, 0x1b ;  /* 0x0000001b000c7836 */ /* 0x000fe20000000000 */
[----:B------:R-:W-:Y:S01]  /*7da0*/  PRMT R11, R27, 0x9910, RZ ;  /* 0x000099101b0b7816 */ /* 0x000fe200000000ff */
[----:B------:R2:W-:Y:S01]  /*7db0*/  @P4 STG.E.U8 desc[UR24][R6.64], R91 ;  /* 0x0000005b06004986 */ /* 0x0005e2000c101118 */
[----:B-----5:R-:W-:Y:S01]  /*7dc0*/  ISETP.LT.AND P4, PT, R3, UR14, !P0 ;  /* 0x0000000e03007c0c */ /* 0x020fe2000c781270 */
[----:B------:R-:W5:Y:S01]  /*7dd0*/  LDCU UR11, c[0x0][0x398] ;  /* 0x00007300ff0b77ac */ /* 0x000f620008000800 */
[----:B------:R-:W-:-:S02]  /*7de0*/  IADD3 R4, P0, PT, R68, R132, RZ ;  /* 0x0000008444047210 */ /* 0x000fc40007f1e0ff */
[----:B------:R-:W-:Y:S01]  /*7df0*/  PRMT R13, R91, 0x9910, RZ ;  /* 0x000099105b0d7816 */ /* 0x000fe200000000ff */
[----:B------:R-:W5:Y:S01]  /*7e00*/  LDCU UR14, c[0x0][0x398] ;  /* 0x00007300ff0e77ac */ /* 0x000f620008000800 */
[----:B------:R-:W-:Y:S01]  /*7e10*/  SHF.R.S32.HI R11, RZ, 0x8, R11 ;  /* 0x00000008ff0b7819 */ /* 0x000fe2000001140b */
[----:B------:R-:W-:Y:S01]  /*7e20*/  IMAD.X R5, R10, 0x1, R134, P0 ;  /* 0x000000010a057824 */ /* 0x000fe200000e0686 */
[----:B------:R-:W-:Y:S01]  /*7e30*/  SHF.R.S32.HI R13, RZ, 0x8, R13 ;  /* 0x00000008ff0d7819 */ /* 0x000fe2000001140d */
[----:B---3--:R-:W-:Y:S01]  /*7e40*/  VIADD R9, R0, 0x1c ;  /* 0x0000001c00097836 */ /* 0x008fe20000000000 */
[----:B0-----:R-:W-:Y:S01]  /*7e50*/  ISETP.GE.AND P0, PT, R12, UR4, PT ;  /* 0x000000040c007c0c */ /* 0x001fe2000bf06270 */
[----:B------:R-:W0:Y:S01]  /*7e60*/  LDCU UR4, c[0x0][0x39c] ;  /* 0x00007380ff0477ac */ /* 0x000e220008000800 */
[C---:B--2---:R-:W-:Y:S01]  /*7e70*/  IADD3 R6, P6, PT, R68.reuse, R135, RZ ;  /* 0x0000008744067210 */ /* 0x044fe20007fde0ff */
[----:B------:R-:W-:Y:S01]  /*7e80*/  VIADD R68, R68, UR32 ;  /* 0x0000002044447c36 */ /* 0x000fe20008000000 */
[----:B------:R2:W-:Y:S01]  /*7e90*/  @P5 STG.E.U8 desc[UR24][R4.64], R11 ;  /* 0x0000000b04005986 */ /* 0x0005e2000c101118 */
[----:B----4-:R-:W-:Y:S01]  /*7ea0*/  ISETP.LT.AND P5, PT, R2, UR8, !P3 ;  /* 0x0000000802007c0c */ /* 0x010fe2000dfa1270 */
[----:B------:R-:W3:Y:S01]  /*7eb0*/  LDCU UR8, c[0x0][0x398] ;  /* 0x00007300ff0877ac */ /* 0x000ee20008000800 */
[----:B------:R-:W-:Y:S01]  /*7ec0*/  IMAD.X R7, R10, 0x1, R133, P6 ;  /* 0x000000010a077824 */ /* 0x000fe200030e0685 */
[----:B------:R-:W-:Y:S01]  /*7ed0*/  SHF.R.S32.HI R10, RZ, 0x1f, R68 ;  /* 0x0000001fff0a7819 */ /* 0x000fe20000011444 */
[----:B------:R-:W-:Y:S01]  /*7ee0*/  VIADD R12, R0, 0x1e ;  /* 0x0000001e000c7836 */ /* 0x000fe20000000000 */
[----:B-1----:R-:W-:Y:S01]  /*7ef0*/  ISETP.LT.AND P6, PT, R3, UR12, !P3 ;  /* 0x0000000c03007c0c */ /* 0x002fe2000dfc1270 */
[----:B------:R-:W1:Y:S01]  /*7f00*/  LDCU UR12, c[0x0][0x398] ;  /* 0x00007300ff0c77ac */ /* 0x000e620008000800 */
[----:B------:R4:W-:Y:S01]  /*7f10*/  @P4 STG.E.U8 desc[UR24][R6.64], R13 ;  /* 0x0000000d06004986 */ /* 0x0009e2000c101118 */
[----:B------:R-:W-:-:S02]  /*7f20*/  IADD3 R8, P4, PT, R68, R132, RZ ;  /* 0x0000008444087210 */ /* 0x000fc40007f9e0ff */
[----:B------:R-:W-:Y:S01]  /*7f30*/  ISETP.GE.AND P3, PT, R9, UR6, PT ;  /* 0x0000000609007c0c */ /* 0x000fe2000bf66270 */
[----:B------:R-:W1:Y:S01]  /*7f40*/  LDCU UR6, c[0x0][0x398] ;  /* 0x00007300ff0677ac */ /* 0x000e620008000800 */
[----:B------:R-:W-:Y:S01]  /*7f50*/  F2FP.SATFINITE.E5M2.F32.PACK_AB_MERGE_C R29, R29, R28, RZ ;  /* 0x0000001c1d1d723e */ /* 0x000fe200048060ff */
[----:B------:R-:W-:Y:S01]  /*7f60*/  IMAD.X R9, R10, 0x1, R134, P4 ;  /* 0x000000010a097824 */ /* 0x000fe200020e0686 */
[C---:B--2---:R-:W-:Y:S01]  /*7f70*/  IADD3 R4, P4, PT, R68.reuse, R135, RZ ;  /* 0x0000008744047210 */ /* 0x044fe20007f9e0ff */
[----:B------:R-:W-:Y:S01]  /*7f80*/  VIADD R68, R68, UR32 ;  /* 0x0000002044447c36 */ /* 0x000fe20008000000 */
[----:B------:R-:W-:Y:S02]  /*7f90*/  F2FP.SATFINITE.E5M2.F32.PACK_AB_MERGE_C R93, R93, R92, RZ ;  /* 0x0000005c5d5d723e */ /* 0x000fe400048060ff */
[----:B------:R-:W-:Y:S01]  /*7fa0*/  @P5 STG.E.U8 desc[UR24][R8.64], R29 ;  /* 0x0000001d08005986 */ /* 0x000fe2000c101118 */
[----:B----4-:R-:W-:Y:S01]  /*7fb0*/  VIADD R6, R0, 0x1d ;  /* 0x0000001d00067836 */ /* 0x010fe20000000000 */
[----:B-----5:R-:W-:Y:S01]  /*7fc0*/  ISETP.LT.AND P5, PT, R2, UR11, !P2 ;  /* 0x0000000b02007c0c */ /* 0x020fe2000d7a1270 */
[----:B------:R-:W-:Y:S01]  /*7fd0*/  IMAD.X R5, R10, 0x1, R133, P4 ;  /* 0x000000010a057824 */ /* 0x000fe200020e0685 */
[----:B------:R-:W-:Y:S01]  /*7fe0*/  SHF.R.S32.HI R10, RZ, 0x1f, R68 ;  /* 0x0000001fff0a7819 */ /* 0x000fe20000011444 */
[----:B------:R-:W2:Y:S01]  /*7ff0*/  LDCU UR11, c[0x0][0x398] ;  /* 0x00007300ff0b77ac */ /* 0x000ea20008000800 */
[----:B0-----:R-:W-:-:S02]  /*8000*/  ISETP.GE.AND P4, PT, R6, UR4, PT ;  /* 0x0000000406007c0c */ /* 0x001fc4000bf86270 */
[----:B------:R0:W-:Y:S01]  /*8010*/  @P6 STG.E.U8 desc[UR24][R4.64], R93 ;  /* 0x0000005d04006986 */ /* 0x0001e2000c101118 */
[----:B------:R-:W-:Y:S01]  /*8020*/  IADD3 R6, P6, PT, R68, R132, RZ ;  /* 0x0000008444067210 */ /* 0x000fe20007fde0ff */
[----:B------:R-:W4:Y:S01]  /*8030*/  LDCU UR4, c[0x0][0x39c] ;  /* 0x00007380ff0477ac */ /* 0x000f220008000800 */
[----:B-1----:R-:W-:Y:S02]  /*8040*/  ISETP.LT.AND P2, PT, R3, UR6, !P2 ;  /* 0x0000000603007c0c */ /* 0x002fe4000d741270 */
[----:B------:R-:W-:Y:S01]  /*8050*/  PRMT R11, R29, 0x9910, RZ ;  /* 0x000099101d0b7816 */ /* 0x000fe200000000ff */
[----:B------:R-:W-:Y:S01]  /*8060*/  IMAD.X R7, R10, 0x1, R134, P6 ;  /* 0x000000010a077824 */ /* 0x000fe200030e0686 */
[----:B------:R-:W-:Y:S01]  /*8070*/  PRMT R13, R93, 0x9910, RZ ;  /* 0x000099105d0d7816 */ /* 0x000fe200000000ff */
[----:B------:R-:W1:Y:S01]  /*8080*/  LDCU UR6, c[0x0][0x39c] ;  /* 0x00007380ff0677ac */ /* 0x000e620008000800 */
[----:B------:R-:W-:Y:S02]  /*8090*/  SHF.R.S32.HI R11, RZ, 0x8, R11 ;  /* 0x00000008ff0b7819 */ /* 0x000fe4000001140b */
[----:B------:R-:W-:-:S02]  /*80a0*/  SHF.R.S32.HI R13, RZ, 0x8, R13 ;  /* 0x00000008ff0d7819 */ /* 0x000fc4000001140d */
[C---:B0-----:R-:W-:Y:S01]  /*80b0*/  IADD3 R4, P6, PT, R68.reuse, R135, RZ ;  /* 0x0000008744047210 */ /* 0x041fe20007fde0ff */
[----:B------:R-:W-:Y:S01]  /*80c0*/  VIADD R68, R68, UR32 ;  /* 0x0000002044447c36 */ /* 0x000fe20008000000 */
[----:B------:R0:W-:Y:S01]  /*80d0*/  @P5 STG.E.U8 desc[UR24][R6.64], R11 ;  /* 0x0000000b06005986 */ /* 0x0001e2000c101118 */
[----:B---3--:R-:W-:Y:S01]  /*80e0*/  ISETP.LT.AND P5, PT, R2, UR8, !P1 ;  /* 0x0000000802007c0c */ /* 0x008fe2000cfa1270 */
[----:B------:R-:W3:Y:S01]  /*80f0*/  LDCU UR8, c[0x0][0x398] ;  /* 0x00007300ff0877ac */ /* 0x000ee20008000800 */
[----:B------:R-:W-:Y:S01]  /*8100*/  IMAD.X R5, R10, 0x1, R133, P6 ;  /* 0x000000010a057824 */ /* 0x000fe200030e0685 */
[----:B------:R-:W-:Y:S02]  /*8110*/  SHF.R.S32.HI R10, RZ, 0x1f, R68 ;  /* 0x0000001fff0a7819 */ /* 0x000fe40000011444 */
[----:B------:R-:W-:Y:S02]  /*8120*/  F2FP.SATFINITE.E5M2.F32.PACK_AB_MERGE_C R31, R31, R30, RZ ;  /* 0x0000001e1f1f723e */ /* 0x000fe400048060ff */
[----:B------:R5:W-:Y:S01]  /*8130*/  @P2 STG.E.U8 desc[UR24][R4.64], R13 ;  /* 0x0000000d04002986 */ /* 0x000be2000c101118 */
[----:B------:R-:W-:Y:S01]  /*8140*/  ISETP.LT.AND P2, PT, R3, UR12, !P1 ;  /* 0x0000000c03007c0c */ /* 0x000fe2000cf41270 */
[----:B------:R-:W1:Y:S01]  /*8150*/  LDCU UR12, c[0x0][0x398] ;  /* 0x00007300ff0c77ac */ /* 0x000e620008000800 */
[----:B------:R-:W-:-:S02]  /*8160*/  IADD3 R8, P1, PT, R68, R132, RZ ;  /* 0x0000008444087210 */ /* 0x000fc40007f3e0ff */
[C---:B0-----:R-:W-:Y:S01]  /*8170*/  IADD3 R6, P6, PT, R68.reuse, R135, RZ ;  /* 0x0000008744067210 */ /* 0x041fe20007fde0ff */
[----:B------:R-:W-:Y:S01]  /*8180*/  VIADD R68, R68, UR32 ;  /* 0x0000002044447c36 */ /* 0x000fe20008000000 */
[----:B------:R-:W-:Y:S01]  /*8190*/  F2FP.SATFINITE.E5M2.F32.PACK_AB_MERGE_C R95, R95, R94, RZ ;  /* 0x0000005e5f5f723e */ /* 0x000fe200048060ff */
[----:B------:R-:W-:Y:S01]  /*81a0*/  IMAD.X R9, R10, 0x1, R134, P1 ;  /* 0x000000010a097824 */ /* 0x000fe200008e0686 */
[----:B----4-:R-:W-:Y:S01]  /*81b0*/  ISETP.GE.AND P1, PT, R12, UR4, PT ;  /* 0x000000040c007c0c */ /* 0x010fe2000bf26270 */
        /* <DEDUP_REMOVED lines=8> */
[----:B------:R-:W-:Y:S01]  /*8240*/  ISETP.LT.AND P2, PT, R3, UR14, !P0 ;  /* 0x0000000e03007c0c */ /* 0x000fe2000c741270 */
[----:B------:R-:W1:Y:S01]  /*8250*/  LDCU UR11, c[0x0][0x398] ;  /* 0x00007300ff0b77ac */ /* 0x000e620008000800 */
[----:B-----5:R-:W-:-:S02]  /*8260*/  IADD3 R4, P0, PT, R68, R132, RZ ;  /* 0x0000008444047210 */ /* 0x020fc40007f1e0ff */
[----:B------:R-:W-:Y:S01]  /*8270*/  PRMT R13, R95, 0x9910, RZ ;  /* 0x000099105f0d7816 */ /* 0x000fe200000000ff */
[----:B------:R-:W5:Y:S01]  /*8280*/  LDCU UR14, c[0x0][0x398] ;  /* 0x00007300ff0e77ac */ /* 0x000f620008000800 */
[----:B------:R-:W-:Y:S01]  /*8290*/  SHF.R.S32.HI R11, RZ, 0x8, R11 ;  /* 0x00000008ff0b7819 */ /* 0x000fe2000001140b */
[----:B------:R-:W-:Y:S01]  /*82a0*/  IMAD.X R5, R10, 0x1, R134, P0 ;  /* 0x000000010a057824 */ /* 0x000fe200000e0686 */
[----:B------:R-:W-:Y:S01]  /*82b0*/  SHF.R.S32.HI R13, RZ, 0x8, R13 ;  /* 0x00000008ff0d7819 */ /* 0x000fe2000001140d */
[----:B----4-:R-:W-:Y:S01]  /*82c0*/  VIADD R9, R0, 0x20 ;  /* 0x0000002000097836 */ /* 0x010fe20000000000 */
[----:B0-----:R-:W-:Y:S01]  /*82d0*/  ISETP.GE.AND P0, PT, R12, UR4, PT ;  /* 0x000000040c007c0c */ /* 0x001fe2000bf06270 */
[----:B------:R-:W0:Y:S01]  /*82e0*/  LDCU UR4, c[0x0][0x39c] ;  /* 0x00007380ff0477ac */ /* 0x000e220008000800 */
[C---:B--2---:R-:W-:Y:S01]  /*82f0*/  IADD3 R6, P6, PT, R68.reuse, R135, RZ ;  /* 0x0000008744067210 */ /* 0x044fe20007fde0ff */
[----:B------:R-:W-:Y:S01]  /*8300*/  VIADD R68, R68, UR32 ;  /* 0x0000002044447c36 */ /* 0x000fe20008000000 */
[----:B------:R2:W-:Y:S01]  /*8310*/  @P5 STG.E.U8 desc[UR24][R4.64], R11 ;  /* 0x0000000b04005986 */ /* 0x0005e2000c101118 */
[----:B------:R-:W-:Y:S01]  /*8320*/  F2FP.SATFINITE.E5M2.F32.PACK_AB_MERGE_C R33, R33, R32, RZ ;  /* 0x000000202121723e */ /* 0x000fe200048060ff */
[----:B------:R-:W-:Y:S01]  /*8330*/  VIADD R12, R0, 0x22 ;  /* 0x00000022000c7836 */ /* 0x000fe20000000000 */
[----:B------:R-:W-:Y:S01]  /*8340*/  F2FP.SATFINITE.E5M2.F32.PACK_AB_MERGE_C R97, R97, R96, RZ ;  /* 0x000000606161723e */ /* 0x000fe200048060ff */
[----:B------:R-:W-:Y:S01]  /*8350*/  IMAD.X R7, R10, 0x1, R133, P6 ;  /* 0x000000010a077824 */ /* 0x000fe200030e0685 */
[----:B------:R-:W-:-:S02]  /*8360*/  SHF.R.S32.HI R10, RZ, 0x1f, R68 ;  /* 0x0000001fff0a7819 */ /* 0x000fc40000011444 */
[----:B------:R-:W-:Y:S02]  /*8370*/  IADD3 R8, P5, PT, R68, R132, RZ ;  /* 0x0000008444087210 */ /* 0x000fe40007fbe0ff */
[----:B------:R4:W-:Y:S01]  /*8380*/  @P2 STG.E.U8 desc[UR24][R6.64], R13 ;  /* 0x0000000d06002986 */ /* 0x0009e2000c101118 */
[----:B-1----:R-:W-:Y:S01]  /*8390*/  ISETP.GE.AND P2, PT, R9, UR6, PT ;  /* 0x0000000609007c0c */ /* 0x002fe2000bf46270 */
[----:B------:R-:W1:Y:S01]  /*83a0*/  LDCU UR6, c[0x0][0x398] ;  /* 0x00007300ff0677ac */ /* 0x000e620008000800 */
[----:B---3--:R-:W-:Y:S01]  /*83b0*/  ISETP.LT.AND P6, PT, R2, UR8, !P3 ;  /* 0x0000000802007c0c */ /* 0x008fe2000dfc1270 */
[----:B------:R-:W-:Y:S01]  /*83c0*/  IMAD.X R9, R10, 0x1, R134, P5 ;  /* 0x000000010a097824 */ /* 0x000fe200028e0686 */
[----:B------:R-:W-:Y:S01]  /*83d0*/  ISETP.LT.AND P3, PT, R3, UR12, !P3 ;  /* 0x0000000c03007c0c */ /* 0x000fe2000df61270 */
[----:B------:R-:W3:Y:S01]  /*83e0*/  LDCU UR8, c[0x0][0x398] ;  /* 0x00007300ff0877ac */ /* 0x000ee20008000800 */
[C---:B--2---:R-:W-:Y:S01]  /*83f0*/  IADD3 R4, P5, PT, R68.reuse, R135, RZ ;  /* 0x0000008744047210 */ /* 0x044fe20007fbe0ff */
[----:B------:R-:W-:Y:S01]  /*8400*/  VIADD R68, R68, UR32 ;  /* 0x0000002044447c36 */ /* 0x000fe20008000000 */
[----:B------:R-:W-:Y:S01]  /*8410*/  PRMT R11, R33, 0x9910, RZ ;  /* 0x00009910210b7816 */ /* 0x000fe200000000ff */
[----:B------:R-:W2:Y:S01]  /*8420*/  LDCU UR12, c[0x0][0x398] ;  /* 0x00007300ff0c77ac */ /* 0x000ea20008000800 */
[----:B------:R-:W-:Y:S01]  /*8430*/  F2FP.SATFINITE.E5M2.F32.PACK_AB_MERGE_C R35, R35, R34, RZ ;  /* 0x000000222323723e */ /* 0x000fe200048060ff */
[----:B----4-:R-:W-:Y:S01]  /*8440*/  VIADD R6, R0, 0x21 ;  /* 0x0000002100067836 */ /* 0x010fe20000000000 */
[----:B------:R-:W-:Y:S01]  /*8450*/  PRMT R13, R97, 0x9910, RZ ;  /* 0x00009910610d7816 */ /* 0x000fe200000000ff */
[----:B------:R-:W-:Y:S01]  /*8460*/  IMAD.X R5, R10, 0x1, R133, P5 ;  /* 0x000000010a057824 */ /* 0x000fe200028e0685 */
[----:B------:R-:W-:Y:S01]  /*8470*/  SHF.R.S32.HI R10, RZ, 0x1f, R68 ;  /* 0x0000001fff0a7819 */ /* 0x000fe20000011444 */
[----:B------:R-:W-:Y:S01]  /*8480*/  @P6 STG.E.U8 desc[UR24][R8.64], R33 ;  /* 0x0000002108006986 */ /* 0x000fe2000c101118 */
[----:B0-----:R-:W-:Y:S01]  /*8490*/  ISETP.GE.AND P5, PT, R6, UR4, PT ;  /* 0x0000000406007c0c */ /* 0x001fe2000bfa6270 */
[----:B------:R-:W0:Y:S01]  /*84a0*/  LDCU UR4, c[0x0][0x39c] ;  /* 0x00007380ff0477ac */ /* 0x000e220008000800 */
[----:B------:R-:W-:Y:S01]  /*84b0*/  IADD3 R6, P6, PT, R68, R132, RZ ;  /* 0x0000008444067210 */ /* 0x000fe20007fde0ff */
[----:B------:R4:W-:Y:S01]  /*84c0*/  @P3 STG.E.U8 desc[UR24][R4.64], R97 ;  /* 0x0000006104003986 */ /* 0x0009e2000c101118 */
[----:B------:R-:W-:Y:S01]  /*84d0*/  ISETP.LT.AND P3, PT, R2, UR11, !P4 ;  /* 0x0000000b02007c0c */ /* 0x000fe2000e761270 */
[----:B------:R-:W0:Y:S01]  /*84e0*/  LDCU UR11, c[0x0][0x398] ;  /* 0x00007300ff0b77ac */ /* 0x000e220008000800 */
[----:B-1----:R-:W-:Y:S01]  /*84f0*/  ISETP.LT.AND P4, PT, R3, UR6, !P4 ;  /* 0x0000000603007c0c */ /* 0x002fe2000e781270 */
[----:B------:R-:W-:Y:S01]  /*8500*/  IMAD.X R7, R10, 0x1, R134, P6 ;  /* 0x000000010a077824 */ /* 0x000fe200030e0686 */
[----:B------:R-:W-:Y:S01]  /*8510*/  SHF.R.S32.HI R11, RZ, 0x8, R11 ;  /* 0x00000008ff0b7819 */ /* 0x000fe2000001140b */
[----:B------:R-:W1:Y:S01]  /*8520*/  LDCU UR6, c[0x0][0x39c] ;  /* 0x00007380ff0677ac */ /* 0x000e620008000800 */
[----:B------:R-:W-:-:S02]  /*8530*/  SHF.R.S32.HI R13, RZ, 0x8, R13 ;  /* 0x00000008ff0d7819 */ /* 0x000fc4000001140d */
[----:B------:R-:W-:Y:S02]  /*8540*/  F2FP.SATFINITE.E5M2.F32.PACK_AB_MERGE_C R99, R99, R98, RZ ;  /* 0x000000626363723e */ /* 0x000fe400048060ff */
[----:B------:R-:W-:Y:S02]  /*8550*/  F2FP.SATFINITE.E5M2.F32.PACK_AB_MERGE_C R37, R37, R36, RZ ;  /* 0x000000242525723e */ /* 0x000fe400048060ff */
[C---:B----4-:R-:W-:Y:S01]  /*8560*/  IADD3 R4, P6, PT, R68.reuse, R135, RZ ;  /* 0x0000008744047210 */ /* 0x050fe20007fde0ff */
[----:B------:R-:W-:Y:S01]  /*8570*/  VIADD R68, R68, UR32 ;  /* 0x0000002044447c36 */ /* 0x000fe20008000000 */
[----:B------:R4:W-:Y:S01]  /*8580*/  @P3 STG.E.U8 desc[UR24][R6.64], R11 ;  /* 0x0000000b06003986 */ /* 0x0009e2000c101118 */
[----:B--2---:R-:W-:Y:S01]  /*8590*/  ISETP.LT.AND P3, PT, R3, UR12, !P1 ;  /* 0x0000000c03007c0c */ /* 0x004fe2000cf61270 */
[----:B------:R-:W2:Y:S01]  /*85a0*/  LDCU UR12, c[0x0][0x398] ;  /* 0x00007300ff0c77ac */ /* 0x000ea20008000800 */
[----:B------:R-:W-:Y:S01]  /*85b0*/  IMAD.X R5, R10, 0x1, R133, P6 ;  /* 0x000000010a057824 */ /* 0x000fe200030e0685 */
[----:B------:R-:W-:-:S02]  /*85c0*/  SHF.R.S32.HI R10, RZ, 0x1f, R68 ;  /* 0x0000001fff0a7819 */ /* 0x000fc40000011444 */
[----:B------:R-:W-:Y:S02]  /*85d0*/  F2FP.SATFINITE.E5M2.F32.PACK_AB_MERGE_C R101, R101, R100, RZ ;  /* 0x000000646565723e */ /* 0x000fe400048060ff */
[----:B------:R1:W-:Y:S01]  /*85e0*/  @P4 STG.E.U8 desc[UR24][R4.64], R13 ;  /* 0x0000000d04004986 */ /* 0x0003e2000c101118 */
[----:B---3--:R-:W-:Y:S01]  /*85f0*/  ISETP.LT.AND P4, PT, R2, UR8, !P1 ;  /* 0x0000000802007c0c */ /* 0x008fe2000cf81270 */
[----:B------:R-:W3:Y:S01]  /*8600*/  LDCU UR8, c[0x0][0x398] ;  /* 0x00007300ff0877ac */ /* 0x000ee20008000800 */
[CC--:B------:R-:W-:Y:S02]  /*8610*/  IADD3 R8, P1, PT, R68.reuse, R132.reuse, RZ ;  /* 0x0000008444087210 */ /* 0x0c0fe40007f3e0ff */
[C---:B----4-:R-:W-:Y:S01]  /*8620*/  IADD3 R6, P6, PT, R68.reuse, R135, RZ ;  /* 0x0000008744067210 */ /* 0x050fe20007fde0ff */
[----:B------:R-:W-:Y:S01]  /*8630*/  VIADD R68, R68, UR32 ;  /* 0x0000002044447c36 */ /* 0x000fe20008000000 */
[----:B------:R-:W-:Y:S01]  /*8640*/  PRMT R11, R35, 0x9910, RZ ;  /* 0x00009910230b7816 */ /* 0x000fe200000000ff */
[----:B------:R-:W-:Y:S01]  /*8650*/  IMAD.X R9, R10, 0x1, R134, P1 ;  /* 0x000000010a097824 */ /* 0x000fe200008e0686 */
[----:B0-----:R-:W-:Y:S01]  /*8660*/  ISETP.GE.AND P1, PT, R12, UR4, PT ;  /* 0x000000040c007c0c */ /* 0x001fe2000bf26270 */
[----:B------:R-:W0:Y:S01]  /*8670*/  LDCU UR4, c[0x0][0x39c] ;  /* 0x00007380ff0477ac */ /* 0x000e220008000800 */
[----:B------:R-:W-:Y:S01]  /*8680*/  IMAD.X R7, R10, 0x1, R133, P6 ;  /* 0x000000010a077824 */ /* 0x000fe200030e0685 */
[----:B------:R-:W-:Y:S01]  /*8690*/  SHF.R.S32.HI R10, RZ, 0x1f, R68 ;  /* 0x0000001fff0a7819 */ /* 0x000fe20000011444 */
[----:B------:R-:W-:Y:S01]  /*86a0*/  VIADD R12, R0, 0x23 ;  /* 0x00000023000c7836 */ /* 0x000fe20000000000 */
[----:B------:R4:W-:Y:S01]  /*86b0*/  @P4 STG.E.U8 desc[UR24][R8.64], R35 ;  /* 0x0000002308004986 */ /* 0x0009e2000c101118 */
[----:B------:R-:W-:Y:S01]  /*86c0*/  ISETP.LT.AND P4, PT, R2, UR11, !P0 ;  /* 0x0000000b02007c0c */ /* 0x000fe2000c781270 */
[----:B------:R-:W2:Y:S01]  /*86d0*/  LDCU UR11, c[0x0][0x398] ;  /* 0x00007300ff0b77ac */ /* 0x000ea20008000800 */
[----:B-1----:R-:W-:Y:S01]  /*86e0*/  PRMT R13, R99, 0x9910, RZ ;  /* 0x00009910630d7816 */ /* 0x002fe200000000ff */
[----:B------:R1:W-:Y:S01]  /*86f0*/  @P3 STG.E.U8 desc[UR24][R6.64], R99 ;  /* 0x0000006306003986 */ /* 0x0003e2000c101118 */
[----:B-----5:R-:W-:Y:S01]  /*8700*/  ISETP.LT.AND P3, PT, R3, UR14, !P0 ;  /* 0x0000000e03007c0c */ /* 0x020fe2000c761270 */
[----:B------:R-:W5:Y:S01]  /*8710*/  LDCU UR14, c[0x0][0x398] ;  /* 0x00007300ff0e77ac */ /* 0x000f620008000800 */
[----:B------:R-:W-:-:S02]  /*8720*/  IADD3 R4, P0, PT, R68, R132, RZ ;  /* 0x0000008444047210 */ /* 0x000fc40007f1e0ff */
[----:B------:R-:W-:Y:S02]  /*8730*/  SHF.R.S32.HI R11, RZ, 0x8, R11 ;  /* 0x00000008ff0b7819 */ /* 0x000fe4000001140b */
[----:B------:R-:W-:Y:S01]  /*8740*/  SHF.R.S32.HI R13, RZ, 0x8, R13 ;  /* 0x00000008ff0d7819 */ /* 0x000fe2000001140d */
[----:B------:R-:W-:Y:S01]  /*8750*/  IMAD.X R5, R10, 0x1, R134, P0 ;  /* 0x000000010a057824 */ /* 0x000fe200000e0686 */
[----:B------:R-:W-:Y:S01]  /*8760*/  F2FP.SATFINITE.E5M2.F32.PACK_AB_MERGE_C R39, R39, R38, RZ ;  /* 0x000000262727723e */ /* 0x000fe200048060ff */
[----:B----4-:R-:W-:Y:S01]  /*8770*/  VIADD R9, R0, 0x24 ;  /* 0x0000002400097836 */ /* 0x010fe20000000000 */
[----:B0-----:R-:W-:Y:S01]  /*8780*/  ISETP.GE.AND P0, PT, R12, UR4, PT ;  /* 0x000000040c007c0c */ /* 0x001fe2000bf06270 */
[----:B------:R-:W0:Y:S01]  /*8790*/  LDCU UR4, c[0x0][0x39c] ;  /* 0x00007380ff0477ac */ /* 0x000e220008000800 */
[C---:B-1----:R-:W-:Y:S01]  /*87a0*/  IADD3 R6, P6, PT, R68.reuse, R135, RZ ;  /* 0x0000008744067210 */ /* 0x042fe20007fde0ff */
[----:B------:R-:W-:Y:S01]  /*87b0*/  VIADD R68, R68, UR32 ;  /* 0x0000002044447c36 */ /* 0x000fe20008000000 */
[----:B------:R1:W-:Y:S01]  /*87c0*/  @P4 STG.E.U8 desc[UR24][R4.64], R11 ;  /* 0x0000000b04004986 */ /* 0x0003e2000c101118 */
[----:B---3--:R-:W-:Y:S01]  /*87d0*/  ISETP.LT.AND P4, PT, R2, UR8, !P2 ;  /* 0x0000000802007c0c */ /* 0x008fe2000d781270 */
[----:B------:R-:W3:Y:S01]  /*87e0*/  LDCU UR8, c[0x0][0x398] ;  /* 0x00007300ff0877ac */ /* 0x000ee20008000800 */
[----:B------:R-:W-:Y:S01]  /*87f0*/  IMAD.X R7, R10, 0x1, R133, P6 ;  /* 0x000000010a077824 */ /* 0x000fe200030e0685 */
[----:B------:R-:W-:Y:S01]  /*8800*/  SHF.R.S32.HI R10, RZ, 0x1f, R68 ;  /* 0x0000001fff0a7819 */ /* 0x000fe20000011444 */
[----:B------:R-:W-:Y:S01]  /*8810*/  VIADD R12, R0, 0x26 ;  /* 0x00000026000c7836 */ /* 0x000fe20000000000 */
[----:B--2---:R-:W-:Y:S01]  /*8820*/  ISETP.LT.AND P6, PT, R3, UR12, !P2 ;  /* 0x0000000c03007c0c */ /* 0x004fe2000d7c1270 */
[----:B------:R-:W2:Y:S01]  /*8830*/  LDCU UR12, c[0x0][0x398] ;  /* 0x00007300ff0c77ac */ /* 0x000ea20008000800 */
[----:B------:R4:W-:Y:S01]  /*8840*/  @P3 STG.E.U8 desc[UR24][R6.64], R13 ;  /* 0x0000000d06003986 */ /* 0x0009e2000c101118 */
[----:B------:R-:W-:-:S02]  /*8850*/  IADD3 R8, P3, PT, R68, R132, RZ ;  /* 0x0000008444087210 */ /* 0x000fc40007f7e0ff */
[----:B------:R-:W-:Y:S01]  /*8860*/  ISETP.GE.AND P2, PT, R9, UR6, PT ;  /* 0x0000000609007c0c */ /* 0x000fe2000bf46270 */
[----:B------:R-:W2:Y:S01]  /*8870*/  LDCU UR6, c[0x0][0x398] ;  /* 0x00007300ff0677ac */ /* 0x000ea20008000800 */
[----:B-1----:R-:W-:Y:S01]  /*8880*/  PRMT R11, R37, 0x9910, RZ ;  /* 0x00009910250b7816 */ /* 0x002fe200000000ff */
[----:B------:R-:W-:Y:S01]  /*8890*/  IMAD.X R9, R10, 0x1, R134, P3 ;  /* 0x000000010a097824 */ /* 0x000fe200018e0686 */
[C---:B------:R-:W-:Y:S01]  /*88a0*/  IADD3 R4, P3, PT, R68.reuse, R135, RZ ;  /* 0x0000008744047210 */ /* 0x040fe20007f7e0ff */
[----:B------:R-:W-:Y:S01]  /*88b0*/  VIADD R68, R68, UR32 ;  /* 0x0000002044447c36 */ /* 0x000fe20008000000 */
[----:B------:R-:W-:Y:S02]  /*88c0*/  SHF.R.S32.HI R11, RZ, 0x8, R11 ;  /* 0x00000008ff0b7819 */ /* 0x000fe4000001140b */
[----:B------:R-:W-:Y:S01]  /*88d0*/  @P4 STG.E.U8 desc[UR24][R8.64], R37 ;  /* 0x0000002508004986 */ /* 0x000fe2000c101118 */
[----:B----4-:R-:W-:Y:S01]  /*88e0*/  VIADD R6, R0, 0x25 ;  /* 0x0000002500067836 */ /* 0x010fe20000000000 */
[----:B------:R-:W-:Y:S01]  /*88f0*/  ISETP.LT.AND P4, PT, R2, UR11, !P5 ;  /* 0x0000000b02007c0c */ /* 0x000fe2000ef81270 */
[----:B------:R-:W-:Y:S01]  /*8900*/  IMAD.X R5, R10, 0x1, R133, P3 ;  /* 0x000000010a057824 */ /* 0x000fe200018e0685 */
[----:B------:R-:W-:Y:S01]  /*8910*/  SHF.R.S32.HI R10, RZ, 0x1f, R68 ;  /* 0x0000001fff0a7819 */ /* 0x000fe20000011444 */
[----:B------:R-:W1:Y:S01]  /*8920*/  LDCU UR11, c[0x0][0x398] ;  /* 0x00007300ff0b77ac */ /* 0x000e620008000800 */
[----:B0-----:R-:W-:-:S02]  /*8930*/  ISETP.GE.AND P3, PT, R6, UR4, PT ;  /* 0x0000000406007c0c */ /* 0x001fc4000bf66270 */
[----:B------:R0:W-:Y:S01]  /*8940*/  @P6 STG.E.U8 desc[UR24][R4.64], R101 ;  /* 0x0000006504006986 */ /* 0x0001e2000c101118 */
[----:B------:R-:W-:Y:S01]  /*8950*/  IADD3 R6, P6, PT, R68, R132, RZ ;  /* 0x0000008444067210 */ /* 0x000fe20007fde0ff */
[----:B------:R-:W4:Y:S01]  /*8960*/  LDCU UR4, c[0x0][0x39c] ;  /* 0x00007380ff0477ac */ /* 0x000f220008000800 */
[----:B--2---:R-:W-:Y:S02]  /*8970*/  ISETP.LT.AND P5, PT, R3, UR6, !P5 ;  /* 0x0000000603007c0c */ /* 0x004fe4000efa1270 */
[----:B------:R-:W-:Y:S01]  /*8980*/  PRMT R13, R101, 0x9910, RZ ;  /* 0x00009910650d7816 */ /* 0x000fe200000000ff */
[----:B------:R-:W-:Y:S01]  /*8990*/  IMAD.X R7, R10, 0x1, R134, P6 ;  /* 0x000000010a077824 */ /* 0x000fe200030e0686 */
[----:B------:R-:W-:Y:S01]  /*89a0*/  F2FP.SATFINITE.E5M2.F32.PACK_AB_MERGE_C R103, R103, R102, RZ ;  /* 0x000000666767723e */ /* 0x000fe200048060ff */
[----:B------:R-:W2:Y:S01]  /*89b0*/  LDCU UR6, c[0x0][0x39c] ;  /* 0x00007380ff0677ac */ /* 0x000ea20008000800 */
[----:B------:R-:W-:Y:S02]  /*89c0*/  SHF.R.S32.HI R13, RZ, 0x8, R13 ;  /* 0x00000008ff0d7819 */ /* 0x000fe4000001140d */
[----:B------:R1:W-:Y:S01]  /*89d0*/  @P4 STG.E.U8 desc[UR24][R6.64], R11 ;  /* 0x0000000b06004986 */ /* 0x0003e2000c101118 */
[C---:B0-----:R-:W-:Y:S01]  /*89e0*/  IADD3 R4, P6, PT, R68.reuse, R135, RZ ;  /* 0x0000008744047210 */ /* 0x041fe20007fde0ff */
[----:B------:R-:W-:Y:S01]  /*89f0*/  VIADD R68, R68, UR32 ;  /* 0x0000002044447c36 */ /* 0x000fe20008000000 */
[----:B------:R-:W-:Y:S01]  /*8a00*/  ISETP.LT.AND P4, PT, R3, UR12, !P1 ;  /* 0x0000000c03007c0c */ /* 0x000fe2000cf81270 */
[----:B------:R-:W0:Y:S01]  /*8a10*/  LDCU UR12, c[0x0][0x398] ;  /* 0x00007300ff0c77ac */ /* 0x000e220008000800 */
[----:B------:R-:W-:Y:S01]  /*8a20*/  F2FP.SATFINITE.E5M2.F32.PACK_AB_MERGE_C R41, R41, R40, RZ ;  /* 0x000000282929723e */ /* 0x000fe200048060ff */
[----:B------:R-:W-:Y:S01]  /*8a30*/  IMAD.X R5, R10, 0x1, R133, P6 ;  /* 0x000000010a057824 */ /* 0x000fe200030e0685 */
[----:B------:R-:W-:-:S02]  /*8a40*/  SHF.R.S32.HI R10, RZ, 0x1f, R68 ;  /* 0x0000001fff0a7819 */ /* 0x000fc40000011444 */
[----:B------:R-:W-:Y:S02]  /*8a50*/  F2FP.SATFINITE.E5M2.F32.PACK_AB_MERGE_C R105, R105, R104, RZ ;  /* 0x000000686969723e */ /* 0x000fe400048060ff */
[----:B------:R0:W-:Y:S01]  /*8a60*/  @P5 STG.E.U8 desc[UR24][R4.64], R13 ;  /* 0x0000000d04005986 */ /* 0x0001e2000c101118 */
[----:B---3--:R-:W-:Y:S01]  /*8a70*/  ISETP.LT.AND P5, PT, R2, UR8, !P1 ;  /* 0x0000000802007c0c */ /* 0x008fe2000cfa1270 */
[----:B------:R-:W3:Y:S01]  /*8a80*/  LDCU UR8, c[0x0][0x398] ;  /* 0x00007300ff0877ac */ /* 0x000ee20008000800 */
[CC--:B------:R-:W-:Y:S02]  /*8a90*/  IADD3 R8, P1, PT, R68.reuse, R132.reuse, RZ ;  /* 0x0000008444087210 */ /* 0x0c0fe40007f3e0ff */
[C---:B-1----:R-:W-:Y:S01]  /*8aa0*/  IADD3 R6, P6, PT, R68.reuse, R135, RZ ;  /* 0x0000008744067210 */ /* 0x042fe20007fde0ff */
[----:B------:R-:W-:Y:S01]  /*8ab0*/  VIADD R68, R68, UR32 ;  /* 0x0000002044447c36 */ /* 0x000fe20008000000 */
[----:B------:R-:W-:Y:S01]  /*8ac0*/  PRMT R11, R39, 0x9910, RZ ;  /* 0x00009910270b7816 */ /* 0x000fe200000000ff */
[----:B------:R-:W-:Y:S01]  /*8ad0*/  IMAD.X R9, R10, 0x1, R134, P1 ;  /* 0x000000010a097824 */ /* 0x000fe200008e0686 */
[----:B----4-:R-:W-:Y:S01]  /*8ae0*/  ISETP.GE.AND P1, PT, R12, UR4, PT ;  /* 0x000000040c007c0c */ /* 0x010fe2000bf26270 */
[----:B------:R-:W1:Y:S01]  /*8af0*/  LDCU UR4, c[0x0][0x39c] ;  /* 0x00007380ff0477ac */ /* 0x000e620008000800 */
[----:B------:R-:W-:Y:S01]  /*8b00*/  IMAD.X R7, R10, 0x1, R133, P6 ;  /* 0x000000010a077824 */ /* 0x000fe200030e0685 */
[----:B------:R-:W-:Y:S01]  /*8b10*/  SHF.R.S32.HI R10, RZ, 0x1f, R68 ;  /* 0x0000001fff0a7819 */ /* 0x000fe20000011444 */
[----:B------:R-:W-:Y:S01]  /*8b20*/  VIADD R12, R0, 0x27 ;  /* 0x00000027000c7836 */ /* 0x000fe20000000000 */
[----:B------:R4:W-:Y:S01]  /*8b30*/  @P5 STG.E.U8 desc[UR24][R8.64], R39 ;  /* 0x0000002708005986 */ /* 0x0009e2000c101118 */
[----:B------:R-:W-:Y:S01]  /*8b40*/  ISETP.LT.AND P5, PT, R2, UR11, !P0 ;  /* 0x0000000b02007c0c */ /* 0x000fe2000c7a1270 */
[----:B------:R-:W2:Y:S01]  /*8b50*/  LDCU UR11, c[0x0][0x398] ;  /* 0x00007300ff0b77ac */ /* 0x000ea20008000800 */
[----:B0-----:R-:W-:Y:S01]  /*8b60*/  PRMT R13, R103, 0x9910, RZ ;  /* 0x00009910670d7816 */ /* 0x001fe200000000ff */
        /* <DEDUP_REMOVED lines=9> */
[----:B-1----:R-:W-:Y:S01]  /*8c00*/  ISETP.GE.AND P0, PT, R12, UR4, PT ;  /* 0x000000040c007c0c */ /* 0x002fe2000bf06270 */
[----:B------:R-:W1:Y:S01]  /*8c10*/  LDCU UR4, c[0x0][0x39c] ;  /* 0x00007380ff0477ac */ /* 0x000e620008000800 */
[C---:B0-----:R-:W-:Y:S01]  /*8c20*/  IADD3 R6, P6, PT, R68.reuse, R135, RZ ;  /* 0x0000008744067210 */ /* 0x041fe20007fde0ff */
[----:B------:R-:W-:Y:S01]  /*8c30*/  VIADD R68, R68, UR32 ;  /* 0x0000002044447c36 */ /* 0x000fe20008000000 */
[----:B------:R0:W-:Y:S01]  /*8c40*/  @P5 STG.E.U8 desc[UR24][R4.64], R11 ;  /* 0x0000000b04005986 */ /* 0x0001e2000c101118 */
[----:B---3--:R-:W-:Y:S01]  /*8c50*/  ISETP.LT.AND P5, PT, R2, UR8, !P2 ;  /* 0x0000000802007c0c */ /* 0x008fe2000d7a1270 */
[----:B------:R-:W3:Y:S01]  /*8c60*/  LDCU UR8, c[0x0][0x398] ;  /* 0x00007300ff0877ac */ /* 0x000ee20008000800 */
[----:B------:R-:W-:Y:S01]  /*8c70*/  IMAD.X R7, R10, 0x1, R133, P6 ;  /* 0x000000010a077824 */ /* 0x000fe200030e0685 */
[----:B------:R-:W-:Y:S01]  /*8c80*/  SHF.R.S32.HI R10, RZ, 0x1f, R68 ;  /* 0x0000001fff0a7819 */ /* 0x000fe20000011444 */
[----:B------:R-:W-:Y:S01]  /*8c90*/  VIADD R12, R0, 0x2a ;  /* 0x0000002a000c7836 */ /* 0x000fe20000000000 */
[----:B------:R-:W-:Y:S01]  /*8ca0*/  ISETP.LT.AND P6, PT, R3, UR12, !P2 ;  /* 0x0000000c03007c0c */ /* 0x000fe2000d7c1270 */
[----:B------:R-:W4:Y:S01]  /*8cb0*/  LDCU UR12, c[0x0][0x398] ;  /* 0x00007300ff0c77ac */ /* 0x000f220008000800 */
[----:B------:R1:W-:Y:S01]  /*8cc0*/  @P4 STG.E.U8 desc[UR24][R6.64], R13 ;  /* 0x0000000d06004986 */ /* 0x0003e2000c101118 */
[----:B------:R-:W-:-:S02]  /*8cd0*/  IADD3 R8, P4, PT, R68, R132, RZ ;  /* 0x0000008444087210 */ /* 0x000fc40007f9e0ff */
[----:B--2---:R-:W-:Y:S01]  /*8ce0*/  ISETP.GE.AND P2, PT, R9, UR6, PT ;  /* 0x0000000609007c0c */ /* 0x004fe2000bf46270 */
[----:B------:R-:W2:Y:S01]  /*8cf0*/  LDCU UR6, c[0x0][0x398] ;  /* 0x00007300ff0677ac */ /* 0x000ea20008000800 */
[----:B0-----:R-:W-:Y:S01]  /*8d00*/  PRMT R11, R41, 0x9910, RZ ;  /* 0x00009910290b7816 */ /* 0x001fe200000000ff */
[----:B------:R-:W-:Y:S01]  /*8d10*/  IMAD.X R9, R10, 0x1, R134, P4 ;  /* 0x000000010a097824 */ /* 0x000fe200020e0686 */
[C---:B------:R-:W-:Y:S01]  /*8d20*/  IADD3 R4, P4, PT, R68.reuse, R135, RZ ;  /* 0x0000008744047210 */ /* 0x040fe20007f9e0ff */
[----:B------:R-:W-:Y:S01]  /*8d30*/  VIADD R68, R68, UR32 ;  /* 0x0000002044447c36 */ /* 0x000fe20008000000 */
[----:B------:R-:W-:Y:S02]  /*8d40*/  SHF.R.S32.HI R11, RZ, 0x8, R11 ;  /* 0x00000008ff0b7819 */ /* 0x000fe4000001140b */
[----:B------:R-:W-:Y:S01]  /*8d50*/  @P5 STG.E.U8 desc[UR24][R8.64], R41 ;  /* 0x0000002908005986 */ /* 0x000fe2000c101118 */
[----:B-1----:R-:W-:Y:S01]  /*8d60*/  VIADD R6, R0, 0x29 ;  /* 0x0000002900067836 */ /* 0x002fe20000000000 */
[----:B------:R-:W-:Y:S01]  /*8d70*/  ISETP.LT.AND P5, PT, R2, UR11, !P3 ;  /* 0x0000000b02007c0c */ /* 0x000fe2000dfa1270 */
[----:B------:R-:W-:Y:S01]  /*8d80*/  IMAD.X R5, R10, 0x1, R133, P4 ;  /* 0x000000010a057824 */ /* 0x000fe200020e0685 */
[----:B------:R-:W-:Y:S01]  /*8d90*/  SHF.R.S32.HI R10, RZ, 0x1f, R68 ;  /* 0x0000001fff0a7819 */ /* 0x000fe20000011444 */
[----:B------:R-:W0:Y:S01]  /*8da0*/  LDCU UR11, c[0x0][0x398] ;  /* 0x00007300ff0b77ac */ /* 0x000e220008000800 */
[----:B------:R-:W-:-:S02]  /*8db0*/  ISETP.GE.AND P4, PT, R6, UR4, PT ;  /* 0x0000000406007c0c */ /* 0x000fc4000bf86270 */
[----:B------:R1:W-:Y:S01]  /*8dc0*/  @P6 STG.E.U8 desc[UR24][R4.64], R105 ;  /* 0x0000006904006986 */ /* 0x0003e2000c101118 */
[----:B------:R-:W-:Y:S01]  /*8dd0*/  IADD3 R6, P6, PT, R68, R132, RZ ;  /* 0x0000008444067210 */ /* 0x000fe20007fde0ff */
[----:B------:R-:W0:Y:S01]  /*8de0*/  LDCU UR4, c[0x0][0x39c] ;  /* 0x00007380ff0477ac */ /* 0x000e220008000800 */
[----:B--2---:R-:W-:Y:S02]  /*8df0*/  ISETP.LT.AND P3, PT, R3, UR6, !P3 ;  /* 0x0000000603007c0c */ /* 0x004fe4000df61270 */
[----:B------:R-:W-:Y:S01]  /*8e00*/  PRMT R13, R105, 0x9910, RZ ;  /* 0x00009910690d7816 */ /* 0x000fe200000000ff */
[----:B------:R-:W-:Y:S01]  /*8e10*/  IMAD.X R7, R10, 0x1, R134, P6 ;  /* 0x000000010a077824 */ /* 0x000fe200030e0686 */
[----:B------:R-:W-:Y:S01]  /*8e20*/  F2FP.SATFINITE.E5M2.F32.PACK_AB_MERGE_C R107, R107, R106, RZ ;  /* 0x0000006a6b6b723e */ /* 0x000fe200048060ff */
[----:B------:R-:W2:Y:S01]  /*8e30*/  LDCU UR6, c[0x0][0x39c] ;  /* 0x00007380ff0677ac */ /* 0x000ea20008000800 */
[----:B------:R-:W-:Y:S02]  /*8e40*/  SHF.R.S32.HI R13, RZ, 0x8, R13 ;  /* 0x00000008ff0d7819 */ /* 0x000fe4000001140d */
[----:B------:R0:W-:Y:S01]  /*8e50*/  @P5 STG.E.U8 desc[UR24][R6.64], R11 ;  /* 0x0000000b06005986 */ /* 0x0001e2000c101118 */
[C---:B-1----:R-:W-:Y:S01]  /*8e60*/  IADD3 R4, P6, PT, R68.reuse, R135, RZ ;  /* 0x0000008744047210 */ /* 0x042fe20007fde0ff */
[----:B------:R-:W-:Y:S01]  /*8e70*/  VIADD R68, R68, UR32 ;  /* 0x0000002044447c36 */ /* 0x000fe20008000000 */
[----:B---3--:R-:W-:Y:S01]  /*8e80*/  ISETP.LT.AND P5, PT, R2, UR8, !P1 ;  /* 0x0000000802007c0c */ /* 0x008fe2000cfa1270 */
[----:B------:R-:W1:Y:S01]  /*8e90*/  LDCU UR8, c[0x0][0x398] ;  /* 0x00007300ff0877ac */ /* 0x000e620008000800 */
[----:B------:R-:W-:Y:S01]  /*8ea0*/  PRMT R15, R107, 0x9910, RZ ;  /* 0x000099106b0f7816 */ /* 0x000fe200000000ff */
[----:B------:R-:W-:Y:S01]  /*8eb0*/  IMAD.X R5, R10, 0x1, R133, P6 ;  /* 0x000000010a057824 */ /* 0x000fe200030e0685 */
[----:B------:R-:W-:-:S02]  /*8ec0*/  SHF.R.S32.HI R10, RZ, 0x1f, R68 ;  /* 0x0000001fff0a7819 */ /* 0x000fc40000011444 */
[----:B------:R-:W-:Y:S02]  /*8ed0*/  SHF.R.S32.HI R15, RZ, 0x8, R15 ;  /* 0x00000008ff0f7819 */ /* 0x000fe4000001140f */
[----:B------:R3:W-:Y:S01]  /*8ee0*/  @P3 STG.E.U8 desc[UR24][R4.64], R13 ;  /* 0x0000000d04003986 */ /* 0x0007e2000c101118 */
[----:B----4-:R-:W-:Y:S01]  /*8ef0*/  ISETP.LT.AND P3, PT, R3, UR12, !P1 ;  /* 0x0000000c03007c0c */ /* 0x010fe2000cf61270 */
[----:B------:R-:W4:Y:S01]  /*8f00*/  LDCU UR12, c[0x0][0x398] ;  /* 0x00007300ff0c77ac */ /* 0x000f220008000800 */
[----:B------:R-:W-:Y:S01]  /*8f10*/  IADD3 R8, P1, PT, R68, R132, RZ ;  /* 0x0000008444087210 */ /* 0x000fe20007f3e0ff */
[----:B0-----:R-:W-:Y:S01]  /*8f20*/  VIADD R11, R0, 0x2b ;  /* 0x0000002b000b7836 */ /* 0x001fe20000000000 */
[C---:B------:R-:W-:Y:S01]  /*8f30*/  IADD3 R6, P6, PT, R68.reuse, R135, RZ ;  /* 0x0000008744067210 */ /* 0x040fe20007fde0ff */
[----:B------:R-:W-:Y:S01]  /*8f40*/  VIADD R68, R68, UR32 ;  /* 0x0000002044447c36 */ /* 0x000fe20008000000 */
[----:B------:R-:W-:Y:S01]  /*8f50*/  F2FP.SATFINITE.E5M2.F32.PACK_AB_MERGE_C R45, R45, R44, RZ ;  /* 0x0000002c2d2d723e */ /* 0x000fe200048060ff */
[----:B------:R-:W-:Y:S01]  /*8f60*/  IMAD.X R9, R10, 0x1, R134, P1 ;  /* 0x000000010a097824 */ /* 0x000fe200008e0686 */
[----:B------:R-:W-:Y:S01]  /*8f70*/  ISETP.GE.AND P1, PT, R12, UR4, PT ;  /* 0x000000040c007c0c */ /* 0x000fe2000bf26270 */
[----:B------:R-:W-:Y:S01]  /*8f80*/  IMAD.X R7, R10, 0x1, R133, P6 ;  /* 0x000000010a077824 */ /* 0x000fe200030e0685 */
[----:B------:R-:W0:Y:S01]  /*8f90*/  LDCU UR4, c[0x0][0x39c] ;  /* 0x00007380ff0477ac */ /* 0x000e220008000800 */
[----:B------:R-:W-:Y:S01]  /*8fa0*/  SHF.R.S32.HI R10, RZ, 0x1f, R68 ;  /* 0x0000001fff0a7819 */ /* 0x000fe20000011444 */
[----:B------:R-:W-:Y:S01]  /*8fb0*/  @P5 STG.E.U8 desc[UR24][R8.64], R43 ;  /* 0x0000002b08005986 */ /* 0x000fe2000c101118 */
[----:B------:R-:W-:Y:S01]  /*8fc0*/  ISETP.LT.AND P5, PT, R2, UR11, !P0 ;  /* 0x0000000b02007c0c */ /* 0x000fe2000c7a1270 */
[----:B------:R-:W0:Y:S01]  /*8fd0*/  LDCU UR11, c[0x0][0x398] ;  /* 0x00007300ff0b77ac */ /* 0x000e220008000800 */
[----:B---3--:R-:W-:Y:S01]  /*8fe0*/  PRMT R13, R43, 0x9910, RZ ;  /* 0x000099102b0d7816 */ /* 0x008fe200000000ff */
[----:B------:R3:W-:Y:S01]  /*8ff0*/  @P3 STG.E.U8 desc[UR24][R6.64], R107 ;  /* 0x0000006b06003986 */ /* 0x0007e2000c101118 */
[----:B-----5:R-:W-:Y:S01]  /*9000*/  ISETP.LT.AND P3, PT, R3, UR14, !P0 ;  /* 0x0000000e03007c0c */ /* 0x020fe2000c761270 */
[----:B------:R-:W5:Y:S01]  /*9010*/  LDCU UR14, c[0x0][0x398] ;  /* 0x00007300ff0e77ac */ /* 0x000f620008000800 */
[----:B------:R-:W-:Y:S01]  /*9020*/  IADD3 R4, P0, PT, R68, R132, RZ ;  /* 0x0000008444047210 */ /* 0x000fe20007f1e0ff */
[----:B------:R-:W-:Y:S01]  /*9030*/  VIADD R12, R0, 0x2c ;  /* 0x0000002c000c7836 */ /* 0x000fe20000000000 */
[----:B------:R-:W-:-:S02]  /*9040*/  SHF.R.S32.HI R13, RZ, 0x8, R13 ;  /* 0x00000008ff0d7819 */ /* 0x000fc4000001140d */
[----:B------:R-:W-:Y:S01]  /*9050*/  F2FP.SATFINITE.E5M2.F32.PACK_AB_MERGE_C R109, R109, R108, RZ ;  /* 0x0000006c6d6d723e */ /* 0x000fe200048060ff */
[----:B------:R-:W-:Y:S01]  /*9060*/  IMAD.X R5, R10, 0x1, R134, P0 ;  /* 0x000000010a057824 */ /* 0x000fe200000e0686 */
[----:B------:R-:W-:Y:S02]  /*9070*/  F2FP.SATFINITE.E5M2.F32.PACK_AB_MERGE_C R47, R47, R46, RZ ;  /* 0x0000002e2f2f723e */ /* 0x000fe400048060ff */
[----:B------:R-:W-:Y:S02]  /*9080*/  F2FP.SATFINITE.E5M2.F32.PACK_AB_MERGE_C R111, R111, R110, RZ ;  /* 0x0000006e6f6f723e */ /* 0x000fe400048060ff */
[C---:B---3--:R-:W-:Y:S01]  /*9090*/  IADD3 R6, P6, PT, R68.reuse, R135, RZ ;  /* 0x0000008744067210 */ /* 0x048fe20007fde0ff */
[----:B------:R-:W-:Y:S01]  /*90a0*/  VIADD R68, R68, UR32 ;  /* 0x0000002044447c36 */ /* 0x000fe20008000000 */
[----:B------:R3:W-:Y:S01]  /*90b0*/  @P5 STG.E.U8 desc[UR24][R4.64], R13 ;  /* 0x0000000d04005986 */ /* 0x0007e2000c101118 */
[----:B-1----:R-:W-:Y:S01]  /*90c0*/  ISETP.LT.AND P5, PT, R2, UR8, !P2 ;  /* 0x0000000802007c0c */ /* 0x002fe2000d7a1270 */
[----:B------:R-:W1:Y:S01]  /*90d0*/  LDCU UR8, c[0x0][0x398] ;  /* 0x00007300ff0877ac */ /* 0x000e620008000800 */
[----:B------:R-:W-:Y:S01]  /*90e0*/  IMAD.X R7, R10, 0x1, R133, P6 ;  /* 0x000000010a077824 */ /* 0x000fe200030e0685 */
[----:B0-----:R-:W-:-:S02]  /*90f0*/  ISETP.GE.AND P0, PT, R11, UR4, PT ;  /* 0x000000040b007c0c */ /* 0x001fc4000bf06270 */
[----:B------:R-:W-:Y:S01]  /*9100*/  SHF.R.S32.HI R11, RZ, 0x1f, R68 ;  /* 0x0000001fff0b7819 */ /* 0x000fe20000011444 */
[----:B------:R-:W0:Y:S01]  /*9110*/  LDCU UR4, c[0x0][0x39c] ;  /* 0x00007380ff0477ac */ /* 0x000e220008000800 */
[----:B------:R1:W-:Y:S01]  /*9120*/  @P3 STG.E.U8 desc[UR24][R6.64], R15 ;  /* 0x0000000f06003986 */ /* 0x0003e2000c101118 */
[CC--:B------:R-:W-:Y:S02]  /*9130*/  IADD3 R8, P3, PT, R68.reuse, R132.reuse, RZ ;  /* 0x0000008444087210 */ /* 0x0c0fe40007f7e0ff */
[----:B----4-:R-:W-:Y:S01]  /*9140*/  ISETP.LT.AND P2, PT, R3, UR12, !P2 ;  /* 0x0000000c03007c0c */ /* 0x010fe2000d741270 */
[----:B------:R-:W4:Y:S01]  /*9150*/  LDCU UR12, c[0x0][0x398] ;  /* 0x00007300ff0c77ac */ /* 0x000f220008000800 */
[----:B------:R-:W-:Y:S01]  /*9160*/  IADD3 R10, P6, PT, R68, R135, RZ ;  /* 0x00000087440a7210 */ /* 0x000fe20007fde0ff */
[C---:B------:R-:W-:Y:S01]  /*9170*/  IMAD.X R9, R11.reuse, 0x1, R134, P3 ;  /* 0x000000010b097824 */ /* 0x040fe200018e0686 */
[----:B--2---:R-:W-:Y:S01]  /*9180*/  ISETP.GE.AND P3, PT, R12, UR6, PT ;  /* 0x000000060c007c0c */ /* 0x004fe2000bf66270 */
[----:B------:R-:W-:Y:S01]  /*9190*/  VIADD R68, R68, UR32 ;  /* 0x0000002044447c36 */ /* 0x000fe20008000000 */
[----:B------:R-:W2:Y:S01]  /*91a0*/  LDCU UR6, c[0x0][0x39c] ;  /* 0x00007380ff0677ac */ /* 0x000ea20008000800 */
[----:B------:R-:W-:Y:S01]  /*91b0*/  IMAD.X R11, R11, 0x1, R133, P6 ;  /* 0x000000010b0b7824 */ /* 0x000fe200030e0685 */
[----:B------:R-:W-:Y:S01]  /*91c0*/  @P5 STG.E.U8 desc[UR24][R8.64], R45 ;  /* 0x0000002d08005986 */ /* 0x000fe2000c101118 */
[----:B------:R-:W-:Y:S01]  /*91d0*/  ISETP.LT.AND P5, PT, R2, UR11, !P4 ;  /* 0x0000000b02007c0c */ /* 0x000fe2000e7a1270 */
[----:B---3--:R-:W-:Y:S01]  /*91e0*/  VIADD R5, R0, 0x2d ;  /* 0x0000002d00057836 */ /* 0x008fe20000000000 */
[----:B-1----:R-:W-:Y:S01]  /*91f0*/  SHF.R.S32.HI R7, RZ, 0x1f, R68 ;  /* 0x0000001fff077819 */ /* 0x002fe20000011444 */
[----:B------:R-:W1:Y:S01]  /*9200*/  LDCU UR11, c[0x0][0x398] ;  /* 0x00007300ff0b77ac */ /* 0x000e620008000800 */
[----:B------:R-:W-:Y:S01]  /*9210*/  IADD3 R4, P6, PT, R68, R132, RZ ;  /* 0x0000008444047210 */ /* 0x000fe20007fde0ff */
[----:B------:R3:W-:Y:S01]  /*9220*/  @P2 STG.E.U8 desc[UR24][R10.64], R109 ;  /* 0x0000006d0a002986 */ /* 0x0007e2000c101118 */
[----:B------:R-:W-:-:S02]  /*9230*/  PRMT R6, R45, 0x9910, RZ ;  /* 0x000099102d067816 */ /* 0x000fc400000000ff */
[----:B0-----:R-:W-:Y:S01]  /*9240*/  ISETP.GE.AND P2, PT, R5, UR4, PT ;  /* 0x0000000405007c0c */ /* 0x001fe2000bf46270 */
[----:B------:R-:W-:Y:S01]  /*9250*/  IMAD.X R5, R7, 0x1, R134, P6 ;  /* 0x0000000107057824 */ /* 0x000fe200030e0686 */
[----:B------:R-:W0:Y:S01]  /*9260*/  LDCU UR4, c[0x0][0x39c] ;  /* 0x00007380ff0477ac */ /* 0x000e220008000800 */
[----:B------:R-:W-:Y:S02]  /*9270*/  ISETP.LT.AND P4, PT, R3, UR8, !P4 ;  /* 0x0000000803007c0c */ /* 0x000fe4000e781270 */
[----:B----4-:R-:W-:Y:S01]  /*9280*/  ISETP.LT.AND P6, PT, R2, UR12, !P1 ;  /* 0x0000000c02007c0c */ /* 0x010fe2000cfc1270 */
[----:B------:R-:W4:Y:S01]  /*9290*/  LDCU UR8, c[0x0][0x398] ;  /* 0x00007300ff0877ac */ /* 0x000f220008000800 */
[----:B------:R-:W-:Y:S02]  /*92a0*/  PRMT R13, R109, 0x9910, RZ ;  /* 0x000099106d0d7816 */ /* 0x000fe400000000ff */
[----:B---3--:R-:W-:Y:S01]  /*92b0*/  SHF.R.S32.HI R11, RZ, 0x8, R6 ;  /* 0x00000008ff0b7819 */ /* 0x008fe20000011406 */
[----:B------:R-:W3:Y:S01]  /*92c0*/  LDCU UR12, c[0x0][0x398] ;  /* 0x00007300ff0c77ac */ /* 0x000ee20008000800 */
[----:B------:R-:W-:-:S02]  /*92d0*/  SHF.R.S32.HI R13, RZ, 0x8, R13 ;  /* 0x00000008ff0d7819 */ /* 0x000fc4000001140d */
[----:B------:R-:W-:Y:S01]  /*92e0*/  F2FP.SATFINITE.E5M2.F32.PACK_AB_MERGE_C R49, R49, R48, RZ ;  /* 0x000000303131723e */ /* 0x000fe200048060ff */
[----:B------:R0:W-:Y:S01]  /*92f0*/  @P5 STG.E.U8 desc[UR24][R4.64], R11 ;  /* 0x0000000b04005986 */ /* 0x0001e2000c101118 */
[C---:B------:R-:W-:Y:S01]  /*9300*/  IADD3 R6, P5, PT, R68.reuse, R135, RZ ;  /* 0x0000008744067210 */ /* 0x040fe20007fbe0ff */
[----:B------:R-:W-:Y:S01]  /*9310*/  VIADD R68, R68, UR32 ;  /* 0x0000002044447c36 */ /* 0x000fe20008000000 */
[----:B------:R-:W-:Y:S02]  /*9320*/  F2FP.SATFINITE.E5M2.F32.PACK_AB_MERGE_C R113, R113, R112, RZ ;  /* 0x000000707171723e */ /* 0x000fe400048060ff */
[----:B------:R-:W-:Y:S01]  /*9330*/  F2FP.SATFINITE.E5M2.F32.PACK_AB_MERGE_C R51, R51, R50, RZ ;  /* 0x000000323333723e */ /* 0x000fe200048060ff */
[----:B------:R-:W-:Y:S01]  /*9340*/  IMAD.X R7, R7, 0x1, R133, P5 ;  /* 0x0000000107077824 */ /* 0x000fe200028e0685 */
[----:B------:R-:W-:Y:S02]  /*9350*/  SHF.R.S32.HI R10, RZ, 0x1f, R68 ;  /* 0x0000001fff0a7819 */ /* 0x000fe40000011444 */
[----:B------:R-:W-:-:S02]  /*9360*/  IADD3 R8, P5, PT, R68, R132, RZ ;  /* 0x0000008444087210 */ /* 0x000fc40007fbe0ff */
[----:B------:R-:W-:Y:S01]  /*9370*/  @P4 STG.E.U8 desc[UR24][R6.64], R13 ;  /* 0x0000000d06004986 */ /* 0x000fe2000c101118 */
[----:B0-----:R-:W-:Y:S01]  /*9380*/  VIADD R4, R0, 0x2e ;  /* 0x0000002e00047836 */ /* 0x001fe20000000000 */
[----:B------:R-:W-:Y:S01]  /*9390*/  PRMT R11, R47, 0x9910, RZ ;  /* 0x000099102f0b7816 */ /* 0x000fe200000000ff */
[----:B------:R-:W-:Y:S01]  /*93a0*/  IMAD.X R9, R10, 0x1, R134, P5 ;  /* 0x000000010a097824 */ /* 0x000fe200028e0686 */
[----:B-----5:R-:W-:Y:S01]  /*93b0*/  ISETP.LT.AND P5, PT, R3, UR14, !P1 ;  /* 0x0000000e03007c0c */ /* 0x020fe2000cfa1270 */
[----:B------:R-:W-:Y:S01]  /*93c0*/  VIADD R5, R0, 0x2f ;  /* 0x0000002f00057836 */ /* 0x000fe20000000000 */
[----:B------:R-:W-:Y:S01]  /*93d0*/  ISETP.GE.AND P4, PT, R4, UR4, PT ;  /* 0x0000000404007c0c */ /* 0x000fe2000bf86270 */
[----:B------:R-:W0:Y:S01]  /*93e0*/  LDCU UR4, c[0x0][0x39c] ;  /* 0x00007380ff0477ac */ /* 0x000e220008000800 */
[----:B------:R5:W-:Y:S01]  /*93f0*/  @P6 STG.E.U8 desc[UR24][R8.64], R47 ;  /* 0x0000002f08006986 */ /* 0x000be2000c101118 */
[C---:B------:R-:W-:Y:S01]  /*9400*/  IADD3 R4, P6, PT, R68.reuse, R135, RZ ;  /* 0x0000008744047210 */ /* 0x040fe20007fde0ff */
[----:B------:R-:W-:Y:S01]  /*9410*/  VIADD R68, R68, UR32 ;  /* 0x0000002044447c36 */ /* 0x000fe20008000000 */
[----:B--2---:R-:W-:Y:S01]  /*9420*/  ISETP.GE.AND P1, PT, R5, UR6, PT ;  /* 0x0000000605007c0c */ /* 0x004fe2000bf26270 */
[----:B------:R-:W2:Y:S01]  /*9430*/  LDCU UR6, c[0x0][0x398] ;  /* 0x00007300ff0677ac */ /* 0x000ea20008000800 */
[----:B------:R-:W-:Y:S01]  /*9440*/  SHF.R.S32.HI R11, RZ, 0x8, R11 ;  /* 0x00000008ff0b7819 */ /* 0x000fe2000001140b */
[----:B------:R-:W-:Y:S01]  /*9450*/  IMAD.X R5, R10, 0x1, R133, P6 ;  /* 0x000000010a057824 */ /* 0x000fe200030e0685 */
[----:B-1----:R-:W-:Y:S01]  /*9460*/  ISETP.LT.AND P6, PT, R2, UR11, !P0 ;  /* 0x0000000b02007c0c */ /* 0x002fe2000c7c1270 */
[----:B------:R-:W1:Y:S01]  /*9470*/  LDCU UR11, c[0x0][0x398] ;  /* 0x00007300ff0b77ac */ /* 0x000e620008000800 */
[----:B----4-:R-:W-:-:S02]  /*9480*/  ISETP.LT.AND P0, PT, R3, UR8, !P0 ;  /* 0x0000000803007c0c */ /* 0x010fc4000c701270 */
[----:B------:R4:W-:Y:S01]  /*9490*/  @P5 STG.E.U8 desc[UR24][R4.64], R111 ;  /* 0x0000006f04005986 */ /* 0x0009e2000c101118 */
[----:B-----5:R-:W-:Y:S01]  /*94a0*/  SHF.R.S32.HI R8, RZ, 0x1f, R68 ;  /* 0x0000001fff087819 */ /* 0x020fe20000011444 */
[----:B------:R-:W5:Y:S01]  /*94b0*/  LDCU UR8, c[0x0][0x398] ;  /* 0x00007300ff0877ac */ /* 0x000f620008000800 */
[----:B------:R-:W-:Y:S02]  /*94c0*/  IADD3 R6, P5, PT, R68, R132, RZ ;  /* 0x0000008444067210 */ /* 0x000fe40007fbe0ff */
[----:B------:R-:W-:Y:S02]  /*94d0*/  PRMT R13, R111, 0x9910, RZ ;  /* 0x000099106f0d7816 */ /* 0x000fe400000000ff */
[----:B------:R-:W-:Y:S01]  /*94e0*/  F2FP.SATFINITE.E5M2.F32.PACK_AB_MERGE_C R115, R115, R114, RZ ;  /* 0x000000727373723e */ /* 0x000fe200048060ff */
[----:B------:R-:W-:Y:S01]  /*94f0*/  IMAD.X R7, R8, 0x1, R134, P5 ;  /* 0x0000000108077824 */ /* 0x000fe200028e0686 */
[----:B------:R-:W-:Y:S02]  /*9500*/  SHF.R.S32.HI R13, RZ, 0x8, R13 ;  /* 0x00000008ff0d7819 */ /* 0x000fe4000001140d */
[----:B--2---:R-:W-:Y:S01]  /*9510*/  ISETP.LT.AND P5, PT, R2, UR6, !P3 ;  /* 0x0000000602007c0c */ /* 0x004fe2000dfa1270 */
[----:B------:R-:W2:Y:S01]  /*9520*/  LDCU UR6, c[0x0][0x398] ;  /* 0x00007300ff0677ac */ /* 0x000ea20008000800 */
[----:B------:R0:W-:Y:S01]  /*9530*/  @P6 STG.E.U8 desc[UR24][R6.64], R11 ;  /* 0x0000000b06006986 */ /* 0x0001e2000c101118 */
[C---:B----4-:R-:W-:Y:S01]  /*9540*/  IADD3 R4, P6, PT, R68.reuse, R135, RZ ;  /* 0x0000008744047210 */ /* 0x050fe20007fde0ff */
[----:B------:R-:W-:Y:S01]  /*9550*/  VIADD R68, R68, UR32 ;  /* 0x0000002044447c36 */ /* 0x000fe20008000000 */
[----:B-1----:R-:W-:Y:S01]  /*9560*/  ISETP.LT.AND P3, PT, R3, UR11, !P3 ;  /* 0x0000000b03007c0c */ /* 0x002fe2000df61270 */
[----:B------:R-:W1:Y:S01]  /*9570*/  LDCU UR11, c[0x0][0x398] ;  /* 0x00007300ff0b77ac */ /* 0x000e620008000800 */
[----:B------:R-:W-:Y:S01]  /*9580*/  F2FP.SATFINITE.E5M2.F32.PACK_AB_MERGE_C R53, R53, R52, RZ ;  /* 0x000000343535723e */ /* 0x000fe200048060ff */
[----:B------:R-:W-:Y:S01]  /*9590*/  IMAD.X R5, R8, 0x1, R133, P6 ;  /* 0x0000000108057824 */ /* 0x000fe200030e0685 */
[----:B------:R-:W-:Y:S01]  /*95a0*/  SHF.R.S32.HI R12, RZ, 0x1f, R68 ;  /* 0x0000001fff0c7819 */ /* 0x000fe20000011444 */
[C---:B------:R-:W-:Y:S01]  /*95b0*/  VIADD R10, R68.reuse, UR32 ;  /* 0x00000020440a7c36 */ /* 0x040fe20008000000 */
[----:B------:R-:W-:-:S02]  /*95c0*/  IADD3 R8, P6, PT, R68, R132, RZ ;  /* 0x0000008444087210 */ /* 0x000fc40007fde0ff */
[----:B------:R4:W-:Y:S01]  /*95d0*/  @P0 STG.E.U8 desc[UR24][R4.64], R13 ;  /* 0x0000000d04000986 */ /* 0x0009e2000c101118 */
[----:B0-----:R-:W-:Y:S01]  /*95e0*/  VIADD R6, R0, 0x30 ;  /* 0x0000003000067836 */ /* 0x001fe20000000000 */
[----:B------:R-:W-:Y:S01]  /*95f0*/  SHF.R.S32.HI R14, RZ, 0x1f, R10 ;  /* 0x0000001fff0e7819 */ /* 0x000fe2000001140a */
[--C-:B------:R-:W-:Y:S01]  /*9600*/  IMAD.X R9, R12, 0x1, R134.reuse, P6 ;  /* 0x000000010c097824 */ /* 0x100fe200030e0686 */
[----:B------:R-:W-:Y:S02]  /*9610*/  PRMT R11, R49, 0x9910, RZ ;  /* 0x00009910310b7816 */ /* 0x000fe400000000ff */
[----:B------:R-:W-:Y:S01]  /*9620*/  ISETP.GE.AND P0, PT, R6, UR4, PT ;  /* 0x0000000406007c0c */ /* 0x000fe2000bf06270 */
[----:B------:R-:W0:Y:S01]  /*9630*/  LDCU UR4, c[0x0][0x39c] ;  /* 0x00007380ff0477ac */ /* 0x000e220008000800 */
[----:B------:R-:W-:Y:S01]  /*9640*/  IADD3 R6, P6, PT, R68, R135, RZ ;  /* 0x0000008744067210 */ /* 0x000fe20007fde0ff */
[----:B------:R1:W-:Y:S01]  /*9650*/  @P5 STG.E.U8 desc[UR24][R8.64], R49 ;  /* 0x0000003108005986 */ /* 0x0003e2000c101118 */
[----:B-----5:R-:W-:Y:S01]  /*9660*/  ISETP.LT.AND P5, PT, R2, UR8, !P2 ;  /* 0x0000000802007c0c */ /* 0x020fe2000d7a1270 */
[----:B------:R-:W5:Y:S01]  /*9670*/  LDCU UR8, c[0x0][0x398] ;  /* 0x00007300ff0877ac */ /* 0x000f620008000800 */
[----:B------:R-:W-:Y:S01]  /*9680*/  SHF.R.S32.HI R11, RZ, 0x8, R11 ;  /* 0x00000008ff0b7819 */ /* 0x000fe2000001140b */
[----:B------:R-:W-:Y:S01]  /*9690*/  IMAD.X R7, R12, 0x1, R133, P6 ;  /* 0x000000010c077824 */ /* 0x000fe200030e0685 */
[----:B----4-:R-:W-:Y:S01]  /*96a0*/  IADD3 R4, P6, PT, R10, R132, RZ ;  /* 0x000000840a047210 */ /* 0x010fe20007fde0ff */
[----:B------:R-:W-:Y:S01]  /*96b0*/  VIADD R12, R0, 0x32 ;  /* 0x00000032000c7836 */ /* 0x000fe20000000000 */
[----:B--2---:R-:W-:Y:S01]  /*96c0*/  ISETP.LT.AND P2, PT, R3, UR6, !P2 ;  /* 0x0000000603007c0c */ /* 0x004fe2000d741270 */
[----:B------:R-:W2:Y:S01]  /*96d0*/  LDCU UR6, c[0x0][0x398] ;  /* 0x00007300ff0677ac */ /* 0x000ea20008000800 */
[----:B------:R4:W-:Y:S01]  /*96e0*/  @P3 STG.E.U8 desc[UR24][R6.64], R113 ;  /* 0x0000007106003986 */ /* 0x0009e2000c101118 */
[----:B------:R-:W-:Y:S01]  /*96f0*/  IMAD.X R5, R14, 0x1, R134, P6 ;  /* 0x000000010e057824 */ /* 0x000fe200030e0686 */
[----:B------:R-:W-:Y:S01]  /*9700*/  PRMT R13, R113, 0x9910, RZ ;  /* 0x00009910710d7816 */ /* 0x000fe200000000ff */
[----:B-1----:R-:W-:Y:S01]  /*9710*/  VIADD R8, R0, 0x31 ;  /* 0x0000003100087836 */ /* 0x002fe20000000000 */
[----:B------:R-:W-:-:S02]  /*9720*/  F2FP.SATFINITE.E5M2.F32.PACK_AB_MERGE_C R117, R117, R116, RZ ;  /* 0x000000747575723e */ /* 0x000fc400048060ff */
[----:B------:R1:W-:Y:S01]  /*9730*/  @P5 STG.E.U8 desc[UR24][R4.64], R11 ;  /* 0x0000000b04005986 */ /* 0x0003e2000c101118 */
[----:B------:R-:W-:Y:S02]  /*9740*/  SHF.R.S32.HI R13, RZ, 0x8, R13 ;  /* 0x00000008ff0d7819 */ /* 0x000fe4000001140d */
[----:B0-----:R-:W-:Y:S01]  /*9750*/  ISETP.GE.AND P3, PT, R8, UR4, PT ;  /* 0x0000000408007c0c */ /* 0x001fe2000bf66270 */
[----:B------:R-:W0:Y:S01]  /*9760*/  LDCU UR4, c[0x0][0x39c] ;  /* 0x00007380ff0477ac */ /* 0x000e220008000800 */
[C---:B------:R-:W-:Y:S01]  /*9770*/  IADD3 R8, P6, PT, R10.reuse, R135, RZ ;  /* 0x000000870a087210 */ /* 0x040fe20007fde0ff */
[----:B------:R-:W-:Y:S01]  /*9780*/  VIADD R10, R10, UR32 ;  /* 0x000000200a0a7c36 */ /* 0x000fe20008000000 */
[----:B---3--:R-:W-:Y:S02]  /*9790*/  ISETP.LT.AND P5, PT, R2, UR12, !P4 ;  /* 0x0000000c02007c0c */ /* 0x008fe4000e7a1270 */
[----:B-----5:R-:W-:Y:S01]  /*97a0*/  ISETP.LT.AND P4, PT, R3, UR8, !P4 ;  /* 0x0000000803007c0c */ /* 0x020fe2000e781270 */
[----:B------:R-:W-:Y:S01]  /*97b0*/  IMAD.X R9, R14, 0x1, R133, P6 ;  /* 0x000000010e097824 */ /* 0x000fe200030e0685 */
[----:B----4-:R-:W-:Y:S01]  /*97c0*/  SHF.R.S32.HI R7, RZ, 0x1f, R10 ;  /* 0x0000001fff077819 */ /* 0x010fe2000001140a */
[----:B------:R-:W3:Y:S01]  /*97d0*/  LDCU UR8, c[0x0][0x398] ;  /* 0x00007300ff0877ac */ /* 0x000ee20008000800 */
[----:B-1----:R-:W-:-:S02]  /*97e0*/  IADD3 R4, P6, PT, R10, R132, RZ ;  /* 0x000000840a047210 */ /* 0x002fc40007fde0ff */
[----:B------:R1:W-:Y:S01]  /*97f0*/  @P2 STG.E.U8 desc[UR24][R8.64], R13 ;  /* 0x0000000d08002986 */ /* 0x0003e2000c101118 */
[C---:B------:R-:W-:Y:S01]  /*9800*/  IADD3 R6, P2, PT, R10.reuse, R135, RZ ;  /* 0x000000870a067210 */ /* 0x040fe20007f5e0ff */
[----:B------:R-:W-:Y:S01]  /*9810*/  VIADD R10, R10, UR32 ;  /* 0x000000200a0a7c36 */ /* 0x000fe20008000000 */
[----:B------:R-:W-:Y:S01]  /*9820*/  PRMT R11, R51, 0x9910, RZ ;  /* 0x00009910330b7816 */ /* 0x000fe200000000ff */
[----:B------:R-:W-:Y:S01]  /*9830*/  IMAD.X R5, R7, 0x1, R134, P6 ;  /* 0x0000000107057824 */ /* 0x000fe200030e0686 */
[----:B------:R-:W-:Y:S01]  /*9840*/  F2FP.SATFINITE.E5M2.F32.PACK_AB_MERGE_C R55, R55, R54, RZ ;  /* 0x000000363737723e */ /* 0x000fe200048060ff */
[----:B------:R-:W-:Y:S01]  /*9850*/  IMAD.X R7, R7, 0x1, R133, P2 ;  /* 0x0000000107077824 */ /* 0x000fe200010e0685 */
[----:B0-----:R-:W-:Y:S01]  /*9860*/  ISETP.GE.AND P6, PT, R12, UR4, PT ;  /* 0x000000040c007c0c */ /* 0x001fe2000bfc6270 */
[----:B------:R-:W0:Y:S01]  /*9870*/  LDCU UR4, c[0x0][0x39c] ;  /* 0x00007380ff0477ac */ /* 0x000e220008000800 */
[----:B------:R-:W-:Y:S01]  /*9880*/  @P5 STG.E.U8 desc[UR24][R4.64], R51 ;  /* 0x0000003304005986 */ /* 0x000fe2000c101118 */
[----:B------:R-:W-:Y:S01]  /*9890*/  SHF.R.S32.HI R12, RZ, 0x1f, R10 ;  /* 0x0000001fff0c7819 */ /* 0x000fe2000001140a */
[----:B-1----:R-:W-:-:S02]  /*98a0*/  VIADD R9, R0, 0x33 ;  /* 0x0000003300097836 */ /* 0x002fc40000000000 */
[----:B------:R1:W-:Y:S01]  /*98b0*/  @P4 STG.E.U8 desc[UR24][R6.64], R115 ;  /* 0x0000007306004986 */ /* 0x0003e2000c101118 */
[----:B--2---:R-:W-:Y:S01]  /*98c0*/  ISETP.LT.AND P4, PT, R2, UR6, !P1 ;  /* 0x0000000602007c0c */ /* 0x004fe2000cf81270 */
[----:B------:R-:W2:Y:S01]  /*98d0*/  LDCU UR6, c[0x0][0x39c] ;  /* 0x00007380ff0677ac */ /* 0x000ea20008000800 */
[----:B------:R-:W-:Y:S02]  /*98e0*/  IADD3 R8, P5, PT, R10, R132, RZ ;  /* 0x000000840a087210 */ /* 0x000fe40007fbe0ff */
[----:B---3--:R-:W-:Y:S01]  /*98f0*/  ISETP.LT.AND P1, PT, R3, UR8, !P1 ;  /* 0x0000000803007c0c */ /* 0x008fe2000cf21270 */
[----:B------:R-:W3:Y:S01]  /*9900*/  LDCU UR8, c[0x0][0x398] ;  /* 0x00007300ff0877ac */ /* 0x000ee20008000800 */
[----:B------:R-:W-:Y:S02]  /*9910*/  SHF.R.S32.HI R11, RZ, 0x8, R11 ;  /* 0x00000008ff0b7819 */ /* 0x000fe4000001140b */
[----:B------:R-:W-:Y:S02]  /*9920*/  PRMT R13, R115, 0x9910, RZ ;  /* 0x00009910730d7816 */ /* 0x000fe400000000ff */
[----:B------:R-:W-:Y:S01]  /*9930*/  F2FP.SATFINITE.E5M2.F32.PACK_AB_MERGE_C R119, R119, R118, RZ ;  /* 0x000000767777723e */ /* 0x000fe200048060ff */
[----:B-1----:R-:W-:Y:S01]  /*9940*/  VIADD R7, R0, 0x34 ;  /* 0x0000003400077836 */ /* 0x002fe20000000000 */
[----:B0-----:R-:W-:Y:S01]  /*9950*/  ISETP.GE.AND P2, PT, R9, UR4, PT ;  /* 0x0000000409007c0c */ /* 0x001fe2000bf46270 */
[----:B------:R-:W0:Y:S01]  /*9960*/  LDCU UR4, c[0x0][0x398] ;  /* 0x00007300ff0477ac */ /* 0x000e220008000800 */
[----:B------:R-:W-:Y:S01]  /*9970*/  IMAD.X R9, R12, 0x1, R134, P5 ;  /* 0x000000010c097824 */ /* 0x000fe200028e0686 */
[C---:B------:R-:W-:Y:S01]  /*9980*/  IADD3 R4, P5, PT, R10.reuse, R135, RZ ;  /* 0x000000870a047210 */ /* 0x040fe20007fbe0ff */
[----:B------:R-:W-:Y:S01]  /*9990*/  VIADD R10, R10, UR32 ;  /* 0x000000200a0a7c36 */ /* 0x000fe20008000000 */
[----:B------:R-:W-:-:S02]  /*99a0*/  SHF.R.S32.HI R13, RZ, 0x8, R13 ;  /* 0x00000008ff0d7819 */ /* 0x000fc4000001140d */
[----:B------:R1:W-:Y:S01]  /*99b0*/  @P4 STG.E.U8 desc[UR24][R8.64], R11 ;  /* 0x0000000b08004986 */ /* 0x0003e2000c101118 */
[----:B------:R-:W-:Y:S01]  /*99c0*/  ISETP.LT.AND P4, PT, R2, UR11, !P0 ;  /* 0x0000000b02007c0c */ /* 0x000fe2000c781270 */
[----:B------:R-:W-:Y:S01]  /*99d0*/  IMAD.X R5, R12, 0x1, R133, P5 ;  /* 0x000000010c057824 */ /* 0x000fe200028e0685 */
[----:B------:R-:W-:Y:S02]  /*99e0*/  SHF.R.S32.HI R12, RZ, 0x1f, R10 ;  /* 0x0000001fff0c7819 */ /* 0x000fe4000001140a */
[----:B------:R-:W-:Y:S02]  /*99f0*/  IADD3 R6, P5, PT, R10, R132, RZ ;  /* 0x000000840a067210 */ /* 0x000fe40007fbe0ff */
[----:B------:R4:W-:Y:S01]  /*9a00*/  @P1 STG.E.U8 desc[UR24][R4.64], R13 ;  /* 0x0000000d04001986 */ /* 0x0009e2000c101118 */
[----:B--2---:R-:W-:Y:S01]  /*9a10*/  ISETP.GE.AND P1, PT, R7, UR6, PT ;  /* 0x0000000607007c0c */ /* 0x004fe2000bf26270 */
[----:B------:R-:W2:Y:S01]  /*9a20*/  LDCU UR6, c[0x0][0x398] ;  /* 0x00007300ff0677ac */ /* 0x000ea20008000800 */
[----:B------:R-:W-:Y:S01]  /*9a30*/  IMAD.X R7, R12, 0x1, R134, P5 ;  /* 0x000000010c077824 */ /* 0x000fe200028e0686 */
[----:B------:R-:W-:-:S02]  /*9a40*/  F2FP.SATFINITE.E5M2.F32.PACK_AB_MERGE_C R57, R57, R56, RZ ;  /* 0x000000383939723e */ /* 0x000fc400048060ff */
[----:B0-----:R-:W-:Y:S01]  /*9a50*/  ISETP.LT.AND P0, PT, R3, UR4, !P0 ;  /* 0x0000000403007c0c */ /* 0x001fe2000c701270 */
[----:B------:R-:W0:Y:S01]  /*9a60*/  LDCU UR4, c[0x0][0x398] ;  /* 0x00007300ff0477ac */ /* 0x000e220008000800 */
[C---:B-1----:R-:W-:Y:S01]  /*9a70*/  IADD3 R8, P5, PT, R10.reuse, R135, RZ ;  /* 0x000000870a087210 */ /* 0x042fe20007fbe0ff */
[----:B------:R-:W-:Y:S01]  /*9a80*/  VIADD R10, R10, UR32 ;  /* 0x000000200a0a7c36 */ /* 0x000fe20008000000 */
[----:B------:R1:W-:Y:S01]  /*9a90*/  @P4 STG.E.U8 desc[UR24][R6.64], R53 ;  /* 0x0000003506004986 */ /* 0x0003e2000c101118 */
[----:B---3--:R-:W-:Y:S01]  /*9aa0*/  ISETP.LT.AND P4, PT, R2, UR8, !P3 ;  /* 0x0000000802007c0c */ /* 0x008fe2000df81270 */
[----:B----4-:R-:W-:Y:S01]  /*9ab0*/  VIADD R5, R0, 0x35 ;  /* 0x0000003500057836 */ /* 0x010fe20000000000 */
[----:B------:R-:W-:Y:S01]  /*9ac0*/  PRMT R11, R53, 0x9910, RZ ;  /* 0x00009910350b7816 */ /* 0x000fe200000000ff */
[----:B------:R-:W-:Y:S01]  /*9ad0*/  IMAD.X R9, R12, 0x1, R133, P5 ;  /* 0x000000010c097824 */ /* 0x000fe200028e0685 */
[----:B------:R-:W-:Y:S01]  /*9ae0*/  SHF.R.S32.HI R12, RZ, 0x1f, R10 ;  /* 0x0000001fff0c7819 */ /* 0x000fe2000001140a */
[----:B------:R-:W3:Y:S01]  /*9af0*/  LDCU UR8, c[0x0][0x398] ;  /* 0x00007300ff0877ac */ /* 0x000ee20008000800 */
[----:B------:R-:W-:-:S02]  /*9b00*/  IADD3 R4, P5, PT, R10, R132, RZ ;  /* 0x000000840a047210 */ /* 0x000fc40007fbe0ff */
[----:B------:R4:W-:Y:S01]  /*9b10*/  @P0 STG.E.U8 desc[UR24][R8.64], R117 ;  /* 0x0000007508000986 */ /* 0x0009e2000c101118 */
[----:B------:R-:W-:Y:S01]  /*9b20*/  ISETP.GE.AND P0, PT, R5, UR7, PT ;  /* 0x0000000705007c0c */ /* 0x000fe2000bf06270 */
[----:B------:R-:W5:Y:S01]  /*9b30*/  LDCU UR7, c[0x0][0x398] ;  /* 0x00007300ff0777ac */ /* 0x000f620008000800 */
[----:B------:R-:W-:Y:S01]  /*9b40*/  IMAD.X R5, R12, 0x1, R134, P5 ;  /* 0x000000010c057824 */ /* 0x000fe200028e0686 */
[----:B------:R-:W-:Y:S02]  /*9b50*/  SHF.R.S32.HI R11, RZ, 0x8, R11 ;  /* 0x00000008ff0b7819 */ /* 0x000fe4000001140b */
[----:B--2---:R-:W-:Y:S01]  /*9b60*/  ISETP.LT.AND P3, PT, R3, UR6, !P3 ;  /* 0x0000000603007c0c */ /* 0x004fe2000df61270 */
[----:B------:R-:W2:Y:S01]  /*9b70*/  LDCU UR6, c[0x0][0x398] ;  /* 0x00007300ff0677ac */ /* 0x000ea20008000800 */
[----:B------:R-:W-:Y:S01]  /*9b80*/  PRMT R13, R117, 0x9910, RZ ;  /* 0x00009910750d7816 */ /* 0x000fe200000000ff */
[----:B------:R2:W-:Y:S01]  /*9b90*/  @P4 STG.E.U8 desc[UR24][R4.64], R11 ;  /* 0x0000000b04004986 */ /* 0x0005e2000c101118 */
[C---:B-1----:R-:W-:Y:S01]  /*9ba0*/  IADD3 R6, P4, PT, R10.reuse, R135, RZ ;  /* 0x000000870a067210 */ /* 0x042fe20007f9e0ff */
[----:B------:R-:W-:Y:S01]  /*9bb0*/  VIADD R10, R10, UR32 ;  /* 0x000000200a0a7c36 */ /* 0x000fe20008000000 */
[----:B------:R-:W-:Y:S01]  /*9bc0*/  SHF.R.S32.HI R13, RZ, 0x8, R13 ;  /* 0x00000008ff0d7819 */ /* 0x000fe2000001140d */
[----:B----4-:R-:W-:Y:S01]  /*9bd0*/  VIADD R9, R0, 0x36 ;  /* 0x0000003600097836 */ /* 0x010fe20000000000 */
[----:B0-----:R-:W-:Y:S01]  /*9be0*/  ISETP.LT.AND P5, PT, R2, UR4, !P6 ;  /* 0x0000000402007c0c */ /* 0x001fe2000f7a1270 */
[----:B------:R-:W-:Y:S01]  /*9bf0*/  IMAD.X R7, R12, 0x1, R133, P4 ;  /* 0x000000010c077824 */ /* 0x000fe200020e0685 */
[----:B------:R-:W-:Y:S01]  /*9c00*/  SHF.R.S32.HI R12, RZ, 0x1f, R10 ;  /* 0x0000001fff0c7819 */ /* 0x000fe2000001140a */
[----:B------:R-:W0:Y:S01]  /*9c10*/  LDCU UR4, c[0x0][0x398] ;  /* 0x00007300ff0477ac */ /* 0x000e220008000800 */
[----:B------:R-:W-:-:S02]  /*9c20*/  IADD3 R8, P4, PT, R10, R132, RZ ;  /* 0x000000840a087210 */ /* 0x000fc40007f9e0ff */
[----:B------:R1:W-:Y:S01]  /*9c30*/  @P3 STG.E.U8 desc[UR24][R6.64], R13 ;  /* 0x0000000d06003986 */ /* 0x0003e2000c101118 */
[----:B------:R-:W-:Y:S02]  /*9c40*/  ISETP.GE.AND P3, PT, R9, UR15, PT ;  /* 0x0000000f09007c0c */ /* 0x000fe4000bf66270 */
[----:B------:R-:W-:Y:S01]  /*9c50*/  IMAD.X R9, R12, 0x1, R134, P4 ;  /* 0x000000010c097824 */ /* 0x000fe200020e0686 */
[----:B-----5:R-:W-:Y:S01]  /*9c60*/  ISETP.LT.AND P4, PT, R3, UR7, !P6 ;  /* 0x0000000703007c0c */ /* 0x020fe2000f781270 */
[----:B------:R-:W4:Y:S01]  /*9c70*/  LDCU UR7, c[0x0][0x398] ;  /* 0x00007300ff0777ac */ /* 0x000f220008000800 */
[C---:B--2---:R-:W-:Y:S01]  /*9c80*/  IADD3 R4, P6, PT, R10.reuse, R135, RZ ;  /* 0x000000870a047210 */ /* 0x044fe20007fde0ff */
[----:B------:R-:W-:Y:S01]  /*9c90*/  VIADD R10, R10, UR32 ;  /* 0x000000200a0a7c36 */ /* 0x000fe20008000000 */
[----:B------:R2:W-:Y:S01]  /*9ca0*/  @P5 STG.E.U8 desc[UR24][R8.64], R55 ;  /* 0x0000003708005986 */ /* 0x0005e2000c101118 */
[----:B------:R-:W-:Y:S01]  /*9cb0*/  ISETP.LT.AND P5, PT, R2, UR6, !P2 ;  /* 0x0000000602007c0c */ /* 0x000fe2000d7a1270 */
[----:B------:R-:W5:Y:S01]  /*9cc0*/  LDCU UR6, c[0x0][0x398] ;  /* 0x00007300ff0677ac */ /* 0x000f620008000800 */
[----:B------:R-:W-:Y:S01]  /*9cd0*/  IMAD.X R5, R12, 0x1, R133, P6 ;  /* 0x000000010c057824 */ /* 0x000fe200030e0685 */
[----:B------:R-:W-:Y:S01]  /*9ce0*/  SHF.R.S32.HI R12, RZ, 0x1f, R10 ;  /* 0x0000001fff0c7819 */ /* 0x000fe2000001140a */
[----:B-1----:R-:W-:Y:S01]  /*9cf0*/  VIADD R7, R0, 0x37 ;  /* 0x0000003700077836 */ /* 0x002fe20000000000 */
[----:B------:R-:W-:-:S02]  /*9d00*/  IADD3 R6, P6, PT, R10, R132, RZ ;  /* 0x000000840a067210 */ /* 0x000fc40007fde0ff */
[----:B------:R-:W-:Y:S01]  /*9d10*/  PRMT R11, R55, 0x9910, RZ ;  /* 0x00009910370b7816 */ /* 0x000fe200000000ff */
[----:B------:R1:W-:Y:S01]  /*9d20*/  @P4 STG.E.U8 desc[UR24][R4.64], R119 ;  /* 0x0000007704004986 */ /* 0x0003e2000c101118 */
[----:B------:R-:W-:Y:S01]  /*9d30*/  ISETP.GE.AND P4, PT, R7, UR31, PT ;  /* 0x0000001f07007c0c */ /* 0x000fe2000bf86270 */
[----:B------:R-:W-:Y:S01]  /*9d40*/  IMAD.X R7, R12, 0x1, R134, P6 ;  /* 0x000000010c077824 */ /* 0x000fe200030e0686 */
[----:B0-----:R-:W-:Y:S01]  /*9d50*/  ISETP.LT.AND P2, PT, R3, UR4, !P2 ;  /* 0x0000000403007c0c */ /* 0x001fe2000d741270 */
[----:B------:R-:W0:Y:S01]  /*9d60*/  LDCU UR4, c[0x0][0x398] ;  /* 0x00007300ff0477ac */ /* 0x000e220008000800 */
[----:B------:R-:W-:Y:S02]  /*9d70*/  SHF.R.S32.HI R11, RZ, 0x8, R11 ;  /* 0x00000008ff0b7819 */ /* 0x000fe4000001140b */
[C---:B--2---:R-:W-:Y:S01]  /*9d80*/  IADD3 R8, P6, PT, R10.reuse, R135, RZ ;  /* 0x000000870a087210 */ /* 0x044fe20007fde0ff */
[----:B------:R-:W-:Y:S01]  /*9d90*/  VIADD R10, R10, UR32 ;  /* 0x000000200a0a7c36 */ /* 0x000fe20008000000 */
[----:B------:R-:W-:Y:S01]  /*9da0*/  PRMT R13, R119, 0x9910, RZ ;  /* 0x00009910770d7816 */ /* 0x000fe200000000ff */
[----:B------:R2:W-:Y:S01]  /*9db0*/  @P5 STG.E.U8 desc[UR24][R6.64], R11 ;  /* 0x0000000b06005986 */ /* 0x0005e2000c101118 */
[----:B----4-:R-:W-:Y:S01]  /*9dc0*/  ISETP.LT.AND P5, PT, R2, UR7, !P1 ;  /* 0x0000000702007c0c */ /* 0x010fe2000cfa1270 */
[----:B------:R-:W-:Y:S01]  /*9dd0*/  IMAD.X R9, R12, 0x1, R133, P6 ;  /* 0x000000010c097824 */ /* 0x000fe200030e0685 */
[----:B------:R-:W-:Y:S01]  /*9de0*/  SHF.R.S32.HI R13, RZ, 0x8, R13 ;  /* 0x00000008ff0d7819 */ /* 0x000fe2000001140d */
[----:B-1----:R-:W-:Y:S01]  /*9df0*/  VIADD R5, R0, 0x38 ;  /* 0x0000003800057836 */ /* 0x002fe20000000000 */
[----:B------:R-:W-:Y:S01]  /*9e00*/  SHF.R.S32.HI R12, RZ, 0x1f, R10 ;  /* 0x0000001fff0c7819 */ /* 0x000fe2000001140a */
[----:B------:R-:W1:Y:S01]  /*9e10*/  LDCU UR7, c[0x0][0x398] ;  /* 0x00007300ff0777ac */ /* 0x000e620008000800 */
[----:B------:R-:W-:Y:S01]  /*9e20*/  IADD3 R4, P6, PT, R10, R132, RZ ;  /* 0x000000840a047210 */ /* 0x000fe20007fde0ff */
[----:B------:R4:W-:Y:S01]  /*9e30*/  @P2 STG.E.U8 desc[UR24][R8.64], R13 ;  /* 0x0000000d08002986 */ /* 0x0009e2000c101118 */
[----:B------:R-:W-:-:S02]  /*9e40*/  ISETP.GE.AND P2, PT, R5, UR29, PT ;  /* 0x0000001d05007c0c */ /* 0x000fc4000bf46270 */
[----:B-----5:R-:W-:Y:S01]  /*9e50*/  ISETP.LT.AND P1, PT, R3, UR6, !P1 ;  /* 0x0000000603007c0c */ /* 0x020fe2000cf21270 */
[----:B------:R-:W-:Y:S01]  /*9e60*/  IMAD.X R5, R12, 0x1, R134, P6 ;  /* 0x000000010c057824 */ /* 0x000fe200030e0686 */
[----:B------:R-:W5:Y:S01]  /*9e70*/  LDCU UR6, c[0x0][0x398] ;  /* 0x00007300ff0677ac */ /* 0x000f620008000800 */
[C---:B--2---:R-:W-:Y:S01]  /*9e80*/  IADD3 R6, P6, PT, R10.reuse, R135, RZ ;  /* 0x000000870a067210 */ /* 0x044fe20007fde0ff */
[----:B------:R-:W-:Y:S01]  /*9e90*/  VIADD R10, R10, UR32 ;  /* 0x000000200a0a7c36 */ /* 0x000fe20008000000 */
[----:B------:R-:W-:Y:S01]  /*9ea0*/  F2FP.SATFINITE.E5M2.F32.PACK_AB_MERGE_C R121, R121, R120, RZ ;  /* 0x000000787979723e */ /* 0x000fe200048060ff */
[----:B------:R2:W-:Y:S01]  /*9eb0*/  @P5 STG.E.U8 desc[UR24][R4.64], R57 ;  /* 0x0000003904005986 */ /* 0x0005e2000c101118 */
[----:B0-----:R-:W-:Y:S01]  /*9ec0*/  ISETP.LT.AND P5, PT, R2, UR4, !P0 ;  /* 0x0000000402007c0c */ /* 0x001fe2000c7a1270 */
[----:B------:R-:W-:Y:S01]  /*9ed0*/  IMAD.X R7, R12, 0x1, R133, P6 ;  /* 0x000000010c077824 */ /* 0x000fe200030e0685 */
[----:B------:R-:W-:Y:S01]  /*9ee0*/  SHF.R.S32.HI R12, RZ, 0x1f, R10 ;  /* 0x0000001fff0c7819 */ /* 0x000fe2000001140a */
[----:B----4-:R-:W-:Y:S01]  /*9ef0*/  VIADD R9, R0, 0x39 ;  /* 0x0000003900097836 */ /* 0x010fe20000000000 */
[----:B------:R-:W-:Y:S01]  /*9f00*/  IADD3 R8, P6, PT, R10, R132, RZ ;  /* 0x000000840a087210 */ /* 0x000fe20007fde0ff */
[----:B------:R-:W0:Y:S01]  /*9f10*/  LDCU UR4, c[0x0][0x398] ;  /* 0x00007300ff0477ac */ /* 0x000e220008000800 */
[----:B------:R-:W-:Y:S01]  /*9f20*/  PRMT R11, R57, 0x9910, RZ ;  /* 0x00009910390b7816 */ /* 0x000fe200000000ff */
[----:B------:R4:W-:Y:S01]  /*9f30*/  @P1 STG.E.U8 desc[UR24][R6.64], R121 ;  /* 0x0000007906001986 */ /* 0x0009e2000c101118 */
[----:B------:R-:W-:Y:S01]  /*9f40*/  ISETP.GE.AND P1, PT, R9, UR27, PT ;  /* 0x0000001b09007c0c */ /* 0x000fe2000bf26270 */
[----:B------:R-:W-:Y:S01]  /*9f50*/  IMAD.X R9, R12, 0x1, R134, P6 ;  /* 0x000000010c097824 */ /* 0x000fe200030e0686 */
[----:B-1----:R-:W-:Y:S01]  /*9f60*/  ISETP.LT.AND P0, PT, R3, UR7, !P0 ;  /* 0x0000000703007c0c */ /* 0x002fe2000c701270 */
[----:B------:R-:W1:Y:S01]  /*9f70*/  LDCU UR7, c[0x0][0x398] ;  /* 0x00007300ff0777ac */ /* 0x000e620008000800 */
[----:B------:R-:W-:-:S02]  /*9f80*/  SHF.R.S32.HI R11, RZ, 0x8, R11 ;  /* 0x00000008ff0b7819 */ /* 0x000fc4000001140b */
[C---:B--2---:R-:W-:Y:S01]  /*9f90*/  IADD3 R4, P6, PT, R10.reuse, R135, RZ ;  /* 0x000000870a047210 */ /* 0x044fe20007fde0ff */
[----:B------:R-:W-:Y:S01]  /*9fa0*/  VIADD R10, R10, UR32 ;  /* 0x000000200a0a7c36 */ /* 0x000fe20008000000 */
[----:B------:R-:W-:Y:S01]  /*9fb0*/  PRMT R13, R121, 0x9910, RZ ;  /* 0x00009910790d7816 */ /* 0x000fe200000000ff */
[----:B------:R2:W-:Y:S01]  /*9fc0*/  @P5 STG.E.U8 desc[UR24][R8.64], R11 ;  /* 0x0000000b08005986 */ /* 0x0005e2000c101118 */
[----:B-----5:R-:W-:Y:S01]  /*9fd0*/  ISETP.LT.AND P5, PT, R2, UR6, !P3 ;  /* 0x0000000602007c0c */ /* 0x020fe2000dfa1270 */
[----:B------:R-:W-:Y:S01]  /*9fe0*/  IMAD.X R5, R12, 0x1, R133, P6 ;  /* 0x000000010c057824 */ /* 0x000fe200030e0685 */
[----:B------:R-:W-:Y:S01]  /*9ff0*/  SHF.R.S32.HI R13, RZ, 0x8, R13 ;  /* 0x00000008ff0d7819 */ /* 0x000fe2000001140d */
[----:B----4-:R-:W-:Y:S01]  /*a000*/  VIADD R7, R0, 0x3a ;  /* 0x0000003a00077836 */ /* 0x010fe20000000000 */
[----:B------:R-:W-:Y:S01]  /*a010*/  SHF.R.S32.HI R12, RZ, 0x1f, R10 ;  /* 0x0000001fff0c7819 */ /* 0x000fe2000001140a */
[----:B------:R-:W4:Y:S01]  /*a020*/  LDCU UR6, c[0x0][0x398] ;  /* 0x00007300ff0677ac */ /* 0x000f220008000800 */
[----:B------:R-:W-:Y:S01]  /*a030*/  IADD3 R6, P6, PT, R10, R132, RZ ;  /* 0x000000840a067210 */ /* 0x000fe20007fde0ff */
[----:B------:R5:W-:Y:S01]  /*a040*/  @P0 STG.E.U8 desc[UR24][R4.64], R13 ;  /* 0x0000000d04000986 */ /* 0x000be2000c101118 */
[----:B------:R-:W-:-:S02]  /*a050*/  ISETP.GE.AND P0, PT, R7, UR23, PT ;  /* 0x0000001707007c0c */ /* 0x000fc4000bf06270 */
[----:B0-----:R-:W-:Y:S01]  /*a060*/  ISETP.LT.AND P3, PT, R3, UR4, !P3 ;  /* 0x0000000403007c0c */ /* 0x001fe2000df61270 */
[----:B------:R-:W-:Y:S01]  /*a070*/  IMAD.X R7, R12, 0x1, R134, P6 ;  /* 0x000000010c077824 */ /* 0x000fe200030e0686 */
[----:B------:R-:W-:Y:S01]  /*a080*/  F2FP.SATFINITE.E5M2.F32.PACK_AB_MERGE_C R59, R59, R58, RZ ;  /* 0x0000003a3b3b723e */ /* 0x000fe200048060ff */
[----:B------:R-:W0:Y:S01]  /*a090*/  LDCU UR4, c[0x0][0x398] ;  /* 0x00007300ff0477ac */ /* 0x000e220008000800 */
[C---:B--2---:R-:W-:Y:S01]  /*a0a0*/  IADD3 R8, P6, PT, R10.reuse, R135, RZ ;  /* 0x000000870a087210 */ /* 0x044fe20007fde0ff */
[----:B------:R-:W-:Y:S01]  /*a0b0*/  VIADD R10, R10, UR32 ;  /* 0x000000200a0a7c36 */ /* 0x000fe20008000000 */
[----:B------:R-:W-:Y:S01]  /*a0c0*/  F2FP.SATFINITE.E5M2.F32.PACK_AB_MERGE_C R123, R123, R122, RZ ;  /* 0x0000007a7b7b723e */ /* 0x000fe200048060ff */
[----:B------:R2:W-:Y:S01]  /*a0d0*/  @P5 STG.E.U8 desc[UR24][R6.64], R59 ;  /* 0x0000003b06005986 */ /* 0x0005e2000c101118 */
[----:B-1----:R-:W-:Y:S01]  /*a0e0*/  ISETP.LT.AND P5, PT, R2, UR7, !P4 ;  /* 0x0000000702007c0c */ /* 0x002fe2000e7a1270 */
[----:B------:R-:W-:Y:S01]  /*a0f0*/  IMAD.X R9, R12, 0x1, R133, P6 ;  /* 0x000000010c097824 */ /* 0x000fe200030e0685 */
[----:B------:R-:W-:Y:S01]  /*a100*/  SHF.R.S32.HI R12, RZ, 0x1f, R10 ;  /* 0x0000001fff0c7819 */ /* 0x000fe2000001140a */
[----:B-----5:R-:W-:Y:S01]  /*a110*/  VIADD R5, R0, 0x3b ;  /* 0x0000003b00057836 */ /* 0x020fe20000000000 */
[----:B------:R-:W-:Y:S01]  /*a120*/  IADD3 R4, P6, PT, R10, R132, RZ ;  /* 0x000000840a047210 */ /* 0x000fe20007fde0ff */
[----:B------:R-:W1:Y:S01]  /*a130*/  LDCU UR7, c[0x0][0x398] ;  /* 0x00007300ff0777ac */ /* 0x000e620008000800 */
[----:B------:R-:W-:Y:S01]  /*a140*/  PRMT R11, R59, 0x9910, RZ ;  /* 0x000099103b0b7816 */ /* 0x000fe200000000ff */
[----:B------:R5:W-:Y:S01]  /*a150*/  @P3 STG.E.U8 desc[UR24][R8.64], R123 ;  /* 0x0000007b08003986 */ /* 0x000be2000c101118 */
[----:B------:R-:W-:Y:S01]  /*a160*/  ISETP.GE.AND P3, PT, R5, UR21, PT ;  /* 0x0000001505007c0c */ /* 0x000fe2000bf66270 */
[----:B------:R-:W-:Y:S01]  /*a170*/  IMAD.X R5, R12, 0x1, R134, P6 ;  /* 0x000000010c057824 */ /* 0x000fe200030e0686 */
[----:B------:R-:W-:-:S02]  /*a180*/  SHF.R.S32.HI R11, RZ, 0x8, R11 ;  /* 0x00000008ff0b7819 */ /* 0x000fc4000001140b */
[----:B----4-:R-:W-:Y:S01]  /*a190*/  ISETP.LT.AND P4, PT, R3, UR6, !P4 ;  /* 0x0000000603007c0c */ /* 0x010fe2000e781270 */
[----:B------:R-:W4:Y:S01]  /*a1a0*/  LDCU UR6, c[0x0][0x398] ;  /* 0x00007300ff0677ac */ /* 0x000f220008000800 */
[C---:B--2---:R-:W-:Y:S01]  /*a1b0*/  IADD3 R6, P6, PT, R10.reuse, R135, RZ ;  /* 0x000000870a067210 */ /* 0x044fe20007fde0ff */
[----:B------:R-:W-:Y:S01]  /*a1c0*/  VIADD R10, R10, UR32 ;  /* 0x000000200a0a7c36 */ /* 0x000fe20008000000 */
[----:B------:R2:W-:Y:S01]  /*a1d0*/  @P5 STG.E.U8 desc[UR24][R4.64], R11 ;  /* 0x0000000b04005986 */ /* 0x0005e2000c101118 */
[----:B0-----:R-:W-:Y:S01]  /*a1e0*/  ISETP.LT.AND P5, PT, R2, UR4, !P2 ;  /* 0x0000000402007c0c */ /* 0x001fe2000d7a1270 */
[----:B------:R-:W0:Y:S01]  /*a1f0*/  LDCU UR4, c[0x0][0x398] ;  /* 0x00007300ff0477ac */ /* 0x000e220008000800 */
[----:B------:R-:W-:Y:S01]  /*a200*/  IMAD.X R7, R12, 0x1, R133, P6 ;  /* 0x000000010c077824 */ /* 0x000fe200030e0685 */
[----:B------:R-:W-:Y:S02]  /*a210*/  PRMT R13, R123, 0x9910, RZ ;  /* 0x000099107b0d7816 */ /* 0x000fe400000000ff */
[----:B------:R-:W-:-:S02]  /*a220*/  SHF.R.S32.HI R12, RZ, 0x1f, R10 ;  /* 0x0000001fff0c7819 */ /* 0x000fc4000001140a */
[----:B-----5:R-:W-:Y:S02]  /*a230*/  IADD3 R8, P6, PT, R10, R132, RZ ;  /* 0x000000840a087210 */ /* 0x020fe40007fde0ff */
[----:B------:R-:W-:Y:S02]  /*a240*/  SHF.R.S32.HI R13, RZ, 0x8, R13 ;  /* 0x00000008ff0d7819 */ /* 0x000fe4000001140d */
[----:B------:R-:W-:Y:S01]  /*a250*/  F2FP.SATFINITE.E5M2.F32.PACK_AB_MERGE_C R61, R61, R60, RZ ;  /* 0x0000003c3d3d723e */ /* 0x000fe200048060ff */
[----:B------:R-:W-:Y:S01]  /*a260*/  IMAD.X R9, R12, 0x1, R134, P6 ;  /* 0x000000010c097824 */ /* 0x000fe200030e0686 */
[----:B-1----:R-:W-:Y:S01]  /*a270*/  ISETP.LT.AND P2, PT, R3, UR7, !P2 ;  /* 0x0000000703007c0c */ /* 0x002fe2000d741270 */
[----:B--2---:R-:W-:Y:S01]  /*a280*/  VIADD R4, R0, 0x3c ;  /* 0x0000003c00047836 */ /* 0x004fe20000000000 */
[----:B------:R1:W-:Y:S01]  /*a290*/  @P4 STG.E.U8 desc[UR24][R6.64], R13 ;  /* 0x0000000d06004986 */ /* 0x0003e2000c101118 */
[----:B------:R-:W-:Y:S01]  /*a2a0*/  VIADD R11, R10, UR32 ;  /* 0x000000200a0b7c36 */ /* 0x000fe20008000000 */
[----:B------:R-:W-:Y:S01]  /*a2b0*/  PRMT R14, R61, 0x9910, RZ ;  /* 0x000099103d0e7816 */ /* 0x000fe200000000ff */
[----:B------:R-:W2:Y:S01]  /*a2c0*/  LDCU UR7, c[0x0][0x398] ;  /* 0x00007300ff0777ac */ /* 0x000ea20008000800 */
[----:B------:R5:W-:Y:S01]  /*a2d0*/  @P5 STG.E.U8 desc[UR24][R8.64], R61 ;  /* 0x0000003d08005986 */ /* 0x000be2000c101118 */
[----:B------:R-:W-:-:S02]  /*a2e0*/  ISETP.GE.AND P4, PT, R4, UR17, PT ;  /* 0x0000001104007c0c */ /* 0x000fc4000bf86270 */
[----:B----4-:R-:W-:Y:S01]  /*a2f0*/  ISETP.LT.AND P5, PT, R2, UR6, !P1 ;  /* 0x0000000602007c0c */ /* 0x010fe2000cfa1270 */
[----:B------:R-:W4:Y:S01]  /*a300*/  LDCU UR6, c[0x0][0x398] ;  /* 0x00007300ff0677ac */ /* 0x000f220008000800 */
[-C--:B------:R-:W-:Y:S02]  /*a310*/  IADD3 R4, P6, PT, R10, R135.reuse, RZ ;  /* 0x000000870a047210 */ /* 0x080fe40007fde0ff */
[----:B------:R-:W-:Y:S01]  /*a320*/  SHF.R.S32.HI R10, RZ, 0x1f, R11 ;  /* 0x0000001fff0a7819 */ /* 0x000fe2000001140b */
[----:B-1----:R-:W-:Y:S01]  /*a330*/  IMAD.MOV.U32 R13, RZ, RZ, R14 ;  /* 0x000000ffff0d7224 */ /* 0x002fe200078e000e */
[----:B------:R-:W-:Y:S01]  /*a340*/  F2FP.SATFINITE.E5M2.F32.PACK_AB_MERGE_C R125, R125, R124, RZ ;  /* 0x0000007c7d7d723e */ /* 0x000fe200048060ff */
[----:B------:R-:W-:Y:S01]  /*a350*/  IMAD.X R5, R12, 0x1, R133, P6 ;  /* 0x000000010c057824 */ /* 0x000fe200030e0685 */
[----:B------:R-:W-:Y:S01]  /*a360*/  IADD3 R6, P6, PT, R11, R132, RZ ;  /* 0x000000840b067210 */ /* 0x000fe20007fde0ff */
[C---:B-----5:R-:W-:Y:S01]  /*a370*/  VIADD R8, R0.reuse, 0x3d ;  /* 0x0000003d00087836 */ /* 0x060fe20000000000 */
[----:B------:R-:W-:Y:S01]  /*a380*/  SHF.R.S32.HI R13, RZ, 0x8, R13 ;  /* 0x00000008ff0d7819 */ /* 0x000fe2000001140d */
[----:B------:R-:W-:Y:S01]  /*a390*/  VIADD R12, R0, 0x3e ;  /* 0x0000003e000c7836 */ /* 0x000fe20000000000 */
[----:B0-----:R-:W-:Y:S01]  /*a3a0*/  ISETP.LT.AND P1, PT, R3, UR4, !P1 ;  /* 0x0000000403007c0c */ /* 0x001fe2000cf21270 */
[----:B------:R-:W-:Y:S01]  /*a3b0*/  IMAD.X R7, R10, 0x1, R134, P6 ;  /* 0x000000010a077824 */ /* 0x000fe200030e0686 */
[----:B------:R0:W-:Y:S01]  /*a3c0*/  @P2 STG.E.U8 desc[UR24][R4.64], R125 ;  /* 0x0000007d04002986 */ /* 0x0001e2000c101118 */
[----:B------:R-:W-:Y:S01]  /*a3d0*/  ISETP.GE.AND P2, PT, R8, UR13, PT ;  /* 0x0000000d08007c0c */ /* 0x000fe2000bf46270 */
[----:B------:R-:W1:Y:S01]  /*a3e0*/  LDCU UR4, c[0x0][0x398] ;  /* 0x00007300ff0477ac */ /* 0x000e620008000800 */
[----:B------:R-:W-:Y:S01]  /*a3f0*/  IADD3 R8, P6, PT, R11, R135, RZ ;  /* 0x000000870b087210 */ /* 0x000fe20007fde0ff */
[----:B------:R5:W-:Y:S01]  /*a400*/  @P5 STG.E.U8 desc[UR24][R6.64], R13 ;  /* 0x0000000d06005986 */ /* 0x000be2000c101118 */
[----:B------:R-:W-:Y:S01]  /*a410*/  PRMT R15, R125, 0x9910, RZ ;  /* 0x000099107d0f7816 */ /* 0x000fe200000000ff */
[----:B------:R-:W-:Y:S01]  /*a420*/  VIADD R11, R11, UR32 ;  /* 0x000000200b0b7c36 */ /* 0x000fe20008000000 */
[----:B---3--:R-:W-:Y:S01]  /*a430*/  ISETP.LT.AND P5, PT, R2, UR8, !P0 ;  /* 0x0000000802007c0c */ /* 0x008fe2000c7a1270 */
[----:B------:R-:W-:Y:S01]  /*a440*/  IMAD.X R9, R10, 0x1, R133, P6 ;  /* 0x000000010a097824 */ /* 0x000fe200030e0685 */
[----:B----4-:R-:W-:Y:S01]  /*a450*/  ISETP.LT.AND P0, PT, R3, UR6, !P0 ;  /* 0x0000000603007c0c */ /* 0x010fe2000c701270 */
[----:B------:R-:W3:Y:S01]  /*a460*/  LDCU UR6, c[0x0][0x398] ;  /* 0x00007300ff0677ac */ /* 0x000ee20008000800 */
[----:B------:R-:W-:-:S02]  /*a470*/  SHF.R.S32.HI R15, RZ, 0x8, R15 ;  /* 0x00000008ff0f7819 */ /* 0x000fc4000001140f */
[----:B0-----:R-:W-:Y:S01]  /*a480*/  IADD3 R4, P6, PT, R11, R132, RZ ;  /* 0x000000840b047210 */ /* 0x001fe20007fde0ff */
[----:B------:R-:W0:Y:S01]  /*a490*/  LDCU UR8, c[0x0][0x398] ;  /* 0x00007300ff0877ac */ /* 0x000e220008000800 */
[----:B------:R-:W-:Y:S01]  /*a4a0*/  F2FP.SATFINITE.E5M2.F32.PACK_AB_MERGE_C R63, R63, R62, RZ ;  /* 0x0000003e3f3f723e */ /* 0x000fe200048060ff */
[----:B------:R4:W-:Y:S01]  /*a4b0*/  @P1 STG.E.U8 desc[UR24][R8.64], R15 ;  /* 0x0000000f08001986 */ /* 0x0009e2000c101118 */
[----:B-----5:R-:W-:Y:S02]  /*a4c0*/  SHF.R.S32.HI R7, RZ, 0x1f, R11 ;  /* 0x0000001fff077819 */ /* 0x020fe4000001140b */
[C---:B------:R-:W-:Y:S01]  /*a4d0*/  IADD3 R6, P1, PT, R11.reuse, R135, RZ ;  /* 0x000000870b067210 */ /* 0x040fe20007f3e0ff */
[----:B------:R-:W-:Y:S01]  /*a4e0*/  VIADD R11, R11, UR32 ;  /* 0x000000200b0b7c36 */ /* 0x000fe20008000000 */
[----:B------:R-:W-:Y:S01]  /*a4f0*/  F2FP.SATFINITE.E5M2.F32.PACK_AB_MERGE_C R127, R127, R126, RZ ;  /* 0x0000007e7f7f723e */ /* 0x000fe200048060ff */
[----:B------:R-:W-:Y:S01]  /*a500*/  IMAD.X R5, R7, 0x1, R134, P6 ;  /* 0x0000000107057824 */ /* 0x000fe200030e0686 */
[----:B------:R-:W-:Y:S01]  /*a510*/  PRMT R13, R63, 0x9910, RZ ;  /* 0x000099103f0d7816 */ /* 0x000fe200000000ff */
[----:B------:R-:W-:Y:S01]  /*a520*/  IMAD.X R7, R7, 0x1, R133, P1 ;  /* 0x0000000107077824 */ /* 0x000fe200008e0685 */
[----:B-1----:R-:W-:Y:S01]  /*a530*/  ISETP.LT.AND P1, PT, R2, UR4, !P3 ;  /* 0x0000000402007c0c */ /* 0x002fe2000df21270 */
[----:B------:R-:W1:Y:S01]  /*a540*/  LDCU UR4, c[0x0][0x398] ;  /* 0x00007300ff0477ac */ /* 0x000e620008000800 */
[----:B------:R5:W-:Y:S01]  /*a550*/  @P5 STG.E.U8 desc[UR24][R4.64], R63 ;  /* 0x0000003f04005986 */ /* 0x000be2000c101118 */
[----:B----4-:R-:W-:Y:S01]  /*a560*/  VIADD R9, R0, 0x3f ;  /* 0x0000003f00097836 */ /* 0x010fe20000000000 */
[----:B------:R-:W-:-:S02]  /*a570*/  SHF.R.S32.HI R0, RZ, 0x1f, R11 ;  /* 0x0000001fff007819 */ /* 0x000fc4000001140b */
[----:B------:R-:W-:Y:S01]  /*a580*/  IADD3 R8, P5, PT, R11, R132, RZ ;  /* 0x000000840b087210 */ /* 0x000fe20007fbe0ff */
[----:B------:R4:W-:Y:S01]  /*a590*/  @P0 STG.E.U8 desc[UR24][R6.64], R127 ;  /* 0x0000007f06000986 */ /* 0x0009e2000c101118 */
[----:B---3--:R-:W-:Y:S01]  /*a5a0*/  ISETP.LT.AND P3, PT, R3, UR6, !P3 ;  /* 0x0000000603007c0c */ /* 0x008fe2000df61270 */
[----:B------:R-:W3:Y:S01]  /*a5b0*/  LDCU UR6, c[0x0][0x398] ;  /* 0x00007300ff0677ac */ /* 0x000ee20008000800 */
[----:B------:R-:W-:Y:S01]  /*a5c0*/  ISETP.GE.AND P0, PT, R9, UR5, PT ;  /* 0x0000000509007c0c */ /* 0x000fe2000bf06270 */
[----:B------:R-:W-:Y:S01]  /*a5d0*/  IMAD.X R9, R0, 0x1, R134, P5 ;  /* 0x0000000100097824 */ /* 0x000fe200028e0686 */
[----:B------:R-:W-:Y:S01]  /*a5e0*/  SHF.R.S32.HI R13, RZ, 0x8, R13 ;  /* 0x00000008ff0d7819 */ /* 0x000fe2000001140d */
[----:B------:R-:W1:Y:S01]  /*a5f0*/  LDCU UR5, c[0x0][0x398] ;  /* 0x00007300ff0577ac */ /* 0x000e620008000800 */
[C---:B-----5:R-:W-:Y:S01]  /*a600*/  IADD3 R4, P5, PT, R11.reuse, R135, RZ ;  /* 0x000000870b047210 */ /* 0x060fe20007fbe0ff */
[----:B------:R-:W-:Y:S01]  /*a610*/  VIADD R11, R11, UR32 ;  /* 0x000000200b0b7c36 */ /* 0x000fe20008000000 */
[----:B------:R-:W-:Y:S01]  /*a620*/  PRMT R15, R127, 0x9910, RZ ;  /* 0x000099107f0f7816 */ /* 0x000fe200000000ff */
[----:B------:R5:W-:Y:S01]  /*a630*/  @P1 STG.E.U8 desc[UR24][R8.64], R13 ;  /* 0x0000000d08001986 */ /* 0x000be2000c101118 */
[----:B--2---:R-:W-:Y:S01]  /*a640*/  ISETP.LT.AND P1, PT, R2, UR7, !P4 ;  /* 0x0000000702007c0c */ /* 0x004fe2000e721270 */
[----:B------:R-:W-:Y:S01]  /*a650*/  IMAD.X R5, R0, 0x1, R133, P5 ;  /* 0x0000000100057824 */ /* 0x000fe200028e0685 */
[----:B------:R-:W-:Y:S01]  /*a660*/  SHF.R.S32.HI R15, RZ, 0x8, R15 ;  /* 0x00000008ff0f7819 */ /* 0x000fe2000001140f */
[----:B------:R-:W2:Y:S01]  /*a670*/  LDCU UR7, c[0x0][0x398] ;  /* 0x00007300ff0777ac */ /* 0x000ea20008000800 */
[----:B0-----:R-:W-:-:S02]  /*a680*/  ISETP.LT.AND P4, PT, R3, UR8, !P4 ;  /* 0x0000000803007c0c */ /* 0x001fc4000e781270 */
[----:B------:R-:W-:Y:S01]  /*a690*/  SHF.R.S32.HI R0, RZ, 0x1f, R11 ;  /* 0x0000001fff007819 */ /* 0x000fe2000001140b */
[----:B------:R0:W-:Y:S01]  /*a6a0*/  @P3 STG.E.U8 desc[UR24][R4.64], R15 ;  /* 0x0000000f04003986 */ /* 0x0001e2000c101118 */
[C---:B----4-:R-:W-:Y:S01]  /*a6b0*/  IADD3 R6, P5, PT, R11.reuse, R132, RZ ;  /* 0x000000840b067210 */ /* 0x050fe20007fbe0ff */
[----:B------:R-:W4:Y:S01]  /*a6c0*/  LDCU UR8, c[0x0][0x398] ;  /* 0x00007300ff0877ac */ /* 0x000f220008000800 */
[----:B------:R-:W-:Y:S02]  /*a6d0*/  ISETP.GE.AND P6, PT, R12, UR9, PT ;  /* 0x000000090c007c0c */ /* 0x000fe4000bfc6270 */
[CC--:B-----5:R-:W-:Y:S01]  /*a6e0*/  IADD3 R8, P3, PT, R11.reuse, R135.reuse, RZ ;  /* 0x000000870b087210 */ /* 0x0e0fe20007f7e0ff */
[----:B------:R-:W-:Y:S01]  /*a6f0*/  VIADD R11, R11, UR32 ;  /* 0x000000200b0b7c36 */ /* 0x000fe20008000000 */
[----:B------:R-:W-:Y:S01]  /*a700*/  F2FP.SATFINITE.E5M2.F32.PACK_AB_MERGE_C R65, R65, R64, RZ ;  /* 0x000000404141723e */ /* 0x000fe200048060ff */
[C---:B------:R-:W-:Y:S01]  /*a710*/  IMAD.X R7, R0.reuse, 0x1, R134, P5 ;  /* 0x0000000100077824 */ /* 0x040fe200028e0686 */
[----:B------:R-:W5:Y:S01]  /*a720*/  LDCU UR9, c[0x0][0x398] ;  /* 0x00007300ff0977ac */ /* 0x000f620008000800 */
[----:B------:R-:W-:Y:S01]  /*a730*/  IMAD.X R9, R0, 0x1, R133, P3 ;  /* 0x0000000100097824 */ /* 0x000fe200018e0685 */
[----:B------:R-:W-:Y:S01]  /*a740*/  SHF.R.S32.HI R12, RZ, 0x1f, R11 ;  /* 0x0000001fff0c7819 */ /* 0x000fe2000001140b */
[C---:B------:R-:W-:Y:S01]  /*a750*/  VIADD R0, R11.reuse, UR32 ;  /* 0x000000200b007c36 */ /* 0x040fe20008000000 */
[C---:B------:R-:W-:Y:S01]  /*a760*/  IADD3 R10, P3, PT, R11.reuse, R135, RZ ;  /* 0x000000870b0a7210 */ /* 0x040fe20007f7e0ff */
[----:B------:R2:W-:Y:S01]  /*a770*/  @P1 STG.E.U8 desc[UR24][R6.64], R65 ;  /* 0x0000004106001986 */ /* 0x0005e2000c101118 */
[----:B0-----:R-:W-:-:S02]  /*a780*/  IADD3 R4, P1, PT, R11, R132, RZ ;  /* 0x000000840b047210 */ /* 0x001fc40007f3e0ff */
[----:B------:R-:W-:Y:S01]  /*a790*/  F2FP.SATFINITE.E5M2.F32.PACK_AB_MERGE_C R129, R129, R128, RZ ;  /* 0x000000808181723e */ /* 0x000fe200048060ff */
[C---:B------:R-:W-:Y:S01]  /*a7a0*/  IMAD.X R11, R12.reuse, 0x1, R133, P3 ;  /* 0x000000010c0b7824 */ /* 0x040fe200018e0685 */
[----:B------:R-:W-:Y:S01]  /*a7b0*/  SHF.R.S32.HI R13, RZ, 0x1f, R0 ;  /* 0x0000001fff0d7819 */ /* 0x000fe20000011400 */
[----:B------:R-:W-:Y:S01]  /*a7c0*/  IMAD.X R5, R12, 0x1, R134, P1 ;  /* 0x000000010c057824 */ /* 0x000fe200008e0686 */
[C---:B-1----:R-:W-:Y:S01]  /*a7d0*/  ISETP.LT.AND P5, PT, R2.reuse, UR4, !P2 ;  /* 0x0000000402007c0c */ /* 0x042fe2000d7a1270 */
[----:B------:R0:W-:Y:S01]  /*a7e0*/  @P4 STG.E.U8 desc[UR24][R8.64], R129 ;  /* 0x0000008108004986 */ /* 0x0001e2000c101118 */
[----:B---3--:R-:W-:Y:S01]  /*a7f0*/  ISETP.LT.AND P4, PT, R2, UR6, !P6 ;  /* 0x0000000602007c0c */ /* 0x008fe2000f781270 */
[----:B------:R-:W-:Y:S01]  /*a800*/  VIADD R12, R0, UR32 ;  /* 0x00000020000c7c36 */ /* 0x000fe20008000000 */
[----:B----4-:R-:W-:Y:S02]  /*a810*/  ISETP.LT.AND P1, PT, R2, UR8, !P0 ;  /* 0x0000000802007c0c */ /* 0x010fe4000c721270 */
[----:B--2---:R-:W-:-:S02]  /*a820*/  IADD3 R6, P3, PT, R0, R132, RZ ;  /* 0x0000008400067210 */ /* 0x004fc40007f7e0ff */
[C---:B------:R-:W-:Y:S02]  /*a830*/  ISETP.LT.AND P2, PT, R3.reuse, UR5, !P2 ;  /* 0x0000000503007c0c */ /* 0x040fe4000d741270 */
[----:B------:R-:W-:Y:S01]  /*a840*/  ISETP.LT.AND P6, PT, R3, UR7, !P6 ;  /* 0x0000000703007c0c */ /* 0x000fe2000f7c1270 */
[----:B------:R-:W-:Y:S01]  /*a850*/  IMAD.X R7, R13, 0x1, R134, P3 ;  /* 0x000000010d077824 */ /* 0x000fe200018e0686 */
[----:B------:R-:W-:Y:S02]  /*a860*/  IADD3 R2, P3, PT, R0, R135, RZ ;  /* 0x0000008700027210 */ /* 0x000fe40007f7e0ff */
[----:B-----5:R-:W-:Y:S02]  /*a870*/  ISETP.LT.AND P0, PT, R3, UR9, !P0 ;  /* 0x0000000903007c0c */ /* 0x020fe4000c701270 */
[----:B------:R-:W-:Y:S01]  /*a880*/  SHF.R.S32.HI R0, RZ, 0x1f, R12 ;  /* 0x0000001fff007819 */ /* 0x000fe2000001140c */
[----:B------:R-:W-:Y:S01]  /*a890*/  IMAD.X R3, R13, 0x1, R133, P3 ;  /* 0x000000010d037824 */ /* 0x000fe200018e0685 */
[----:B0-----:R-:W-:-:S02]  /*a8a0*/  IADD3 R8, P3, PT, R12, R132, RZ ;  /* 0x000000840c087210 */ /* 0x001fc40007f7e0ff */
[----:B------:R-:W-:Y:S02]  /*a8b0*/  PRMT R15, R65, 0x9910, RZ ;  /* 0x00009910410f7816 */ /* 0x000fe400000000ff */
[----:B------:R-:W-:Y:S01]  /*a8c0*/  F2FP.SATFINITE.E5M2.F32.PACK_AB_MERGE_C R67, R67, R66, RZ ;  /* 0x000000424343723e */ /* 0x000fe200048060ff */
[----:B------:R-:W-:Y:S01]  /*a8d0*/  IMAD.X R9, R0, 0x1, R134, P3 ;  /* 0x0000000100097824 */ /* 0x000fe200018e0686 */
[----:B------:R-:W-:Y:S02]  /*a8e0*/  PRMT R17, R129, 0x9910, RZ ;  /* 0x0000991081117816 */ /* 0x000fe400000000ff */
[----:B------:R-:W-:Y:S02]  /*a8f0*/  F2FP.SATFINITE.E5M2.F32.PACK_AB_MERGE_C R131, R131, R130, RZ ;  /* 0x000000828383723e */ /* 0x000fe400048060ff */
[----:B------:R-:W-:Y:S02]  /*a900*/  IADD3 R12, P3, PT, R12, R135, RZ ;  /* 0x000000870c0c7210 */ /* 0x000fe40007f7e0ff */
[----:B------:R-:W-:-:S02]  /*a910*/  SHF.R.S32.HI R15, RZ, 0x8, R15 ;  /* 0x00000008ff0f7819 */ /* 0x000fc4000001140f */
[----:B------:R-:W-:Y:S01]  /*a920*/  PRMT R19, R67, 0x9910, RZ ;  /* 0x0000991043137816 */ /* 0x000fe200000000ff */
[----:B------:R-:W-:Y:S01]  /*a930*/  IMAD.X R13, R0, 0x1, R133, P3 ;  /* 0x00000001000d7824 */ /* 0x000fe200018e0685 */
[----:B------:R-:W-:Y:S01]  /*a940*/  SHF.R.S32.HI R17, RZ, 0x8, R17 ;  /* 0x00000008ff117819 */ /* 0x000fe20000011411 */
[----:B------:R0:W-:Y:S01]  /*a950*/  @P5 STG.E.U8 desc[UR24][R4.64], R15 ;  /* 0x0000000f04005986 */ /* 0x0001e2000c101118 */
[----:B------:R-:W-:Y:S02]  /*a960*/  PRMT R21, R131, 0x9910, RZ ;  /* 0x0000991083157816 */ /* 0x000fe400000000ff */
[----:B------:R-:W-:Y:S01]  /*a970*/  SHF.R.S32.HI R19, RZ, 0x8, R19 ;  /* 0x00000008ff137819 */ /* 0x000fe20000011413 */
[----:B------:R0:W-:Y:S01]  /*a980*/  @P2 STG.E.U8 desc[UR24][R10.64], R17 ;  /* 0x000000110a002986 */ /* 0x0001e2000c101118 */
[----:B------:R-:W-:-:S03]  /*a990*/  SHF.R.S32.HI R21, RZ, 0x8, R21 ;  /* 0x00000008ff157819 */ /* 0x000fc60000011415 */
[----:B------:R0:W-:Y:S04]  /*a9a0*/  @P4 STG.E.U8 desc[UR24][R6.64], R67 ;  /* 0x0000004306004986 */ /* 0x0001e8000c101118 */
[----:B------:R0:W-:Y:S04]  /*a9b0*/  @P6 STG.E.U8 desc[UR24][R2.64], R131 ;  /* 0x0000008302006986 */ /* 0x0001e8000c101118 */
[----:B------:R0:W-:Y:S04]  /*a9c0*/  @P1 STG.E.U8 desc[UR24][R8.64], R19 ;  /* 0x0000001308001986 */ /* 0x0001e8000c101118 */
[----:B------:R0:W-:Y:S01]  /*a9d0*/  @P0 STG.E.U8 desc[UR24][R12.64], R21 ;  /* 0x000000150c000986 */ /* 0x0001e2000c101118 */
[----:B------:R-:W-:Y:S06]  /*a9e0*/  BAR.SYNC.DEFER_BLOCKING 0x0 ;  /* 0x0000000000007b1d */ /* 0x000fec0000010000 */
[----:B------:R-:W-:Y:S05]  /*a9f0*/  BRA.U UP0, `(.L_x_13) ;  /* 0x0000000100a07547 */ /* 0x000fea000b800000 */
[----:B------:R-:W1:Y:S01]  /*aa00*/  S2UR UR5, SR_CgaCtaId ;  /* 0x00000000000579c3 */ /* 0x000e620000008800 */
[----:B------:R-:W-:Y:S01]  /*aa10*/  NOP ;  /* 0x0000000000007918 */ /* 0x000fe20000000000 */
[----:B------:R-:W-:Y:S01]  /*aa20*/  UMOV UR4, 0x50 ;  /* 0x0000005000047882 */ /* 0x000fe20000000000 */
[----:B------:R-:W-:Y:S02]  /*aa30*/  IMAD.U32 R0, RZ, RZ, UR10 ;  /* 0x0000000aff007e24 */ /* 0x000fe4000f8e00ff */
[----:B0-----:R-:W-:Y:S02]  /*aa40*/  IMAD.MOV.U32 R3, RZ, RZ, 0xf ;  /* 0x0000000fff037424 */ /* 0x001fe400078e00ff */
[----:B------:R-:W-:Y:S01]  /*aa50*/  IMAD.MOV.U32 R7, RZ, RZ, 0x1 ;  /* 0x00000001ff077424 */ /* 0x000fe200078e00ff */
[----:B------:R-:W-:-:S04]  /*aa60*/  LOP3.LUT R0, R0, 0xffff, RZ, 0xc0, !PT ;  /* 0x0000ffff00007812 */ /* 0x000fc800078ec0ff */
[----:B------:R-:W-:-:S05]  /*aa70*/  SHF.R.U32.HI R0, RZ, 0x5, R0 ;  /* 0x00000005ff007819 */ /* 0x000fca0000011600 */
[----:B------:R-:W-:Y:S01]  /*aa80*/  VIADD R2, R0, 0x10 ;  /* 0x0000001000027836 */ /* 0x000fe20000000000 */
[----:B------:R-:W-:Y:S01]  /*aa90*/  SHF.L.U32 R0, R3, R0, RZ ;  /* 0x0000000003007219 */ /* 0x000fe200000006ff */
[----:B-1----:R-:W-:-:S03]  /*aaa0*/  ULEA UR6, UR5, UR4, 0x18 ;  /* 0x0000000405067291 */ /* 0x002fc6000f8ec0ff */
[----:B------:R-:W-:-:S04]  /*aab0*/  SHF.L.U32 R3, R7, R2, RZ ;  /* 0x0000000207037219 */ /* 0x000fc800000006ff */
[----:B------:R-:W-:Y:S02]  /*aac0*/  LOP3.LUT R0, R3, R0, RZ, 0xfc, !PT ;  /* 0x0000000003007212 */ /* 0x000fe400078efcff */
[----:B------:R-:W0:Y:S02]  /*aad0*/  LDS R5, [UR6] ;  /* 0x00000006ff057984 */ /* 0x000e240008000800 */
[C---:B------:R-:W-:Y:S02]  /*aae0*/  LOP3.LUT R2, R0.reuse, 0xffff, RZ, 0xc0, !PT ;  /* 0x0000ffff00027812 */ /* 0x040fe400078ec0ff */
[----:B0-----:R-:W-:-:S04]  /*aaf0*/  LOP3.LUT R3, R0, 0xffff, R5, 0x80, !PT ;  /* 0x0000ffff00037812 */ /* 0x001fc800078e8005 */
[----:B------:R-:W-:-:S13]  /*ab00*/  ISETP.NE.AND P0, PT, R3, R2, PT ;  /* 0x000000020300720c */ /* 0x000fda0003f05270 */
[----:B------:R-:W-:Y:S05]  /*ab10*/  @P0 BRA `(.L_x_14) ;  /* 0x0000000000500947 */ /* 0x000fea0003800000 */
[----:B------:R-:W-:Y:S02]  /*ab20*/  SHF.R.U32.HI R5, RZ, 0x10, R5 ;  /* 0x00000010ff057819 */ /* 0x000fe40000011605 */
[----:B------:R-:W-:-:S04]  /*ab30*/  SHF.R.U32.HI R2, RZ, 0x10, R0 ;  /* 0x00000010ff027819 */ /* 0x000fc80000011600 */
[----:B------:R-:W-:-:S04]  /*ab40*/  LOP3.LUT R5, R5, R2, RZ, 0xc0, !PT ;  /* 0x0000000205057212 */ /* 0x000fc800078ec0ff */
[----:B------:R-:W-:-:S13]  /*ab50*/  ISETP.NE.AND P0, PT, R5, R2, PT ;  /* 0x000000020500720c */ /* 0x000fda0003f05270 */
[----:B------:R-:W-:Y:S05]  /*ab60*/  @P0 BRA `(.L_x_15) ;  /* 0x0000000000300947 */ /* 0x000fea0003800000 */
[----:B------:R-:W-:Y:S01]  /*ab70*/  R2UR UR4, R0 ;  /* 0x00000000000472ca */ /* 0x000fe200000e0000 */
[----:B------:R-:W-:Y:S01]  /*ab80*/  VOTEU.ANY UR5, UPT, PT ;  /* 0x0000000000057886 */ /* 0x000fe200038e0100 */
[----:B------:R-:W0:Y:S01]  /*ab90*/  S2R R0, SR_LANEID ;  /* 0x0000000000007919 */ /* 0x000e220000000000 */
[----:B------:R-:W-:-:S10]  /*aba0*/  UFLO.U32 UR5, UR5 ;  /* 0x00000005000572bd */ /* 0x000fd400080e0000 */
[----:B------:R-:W-:-:S06]  /*abb0*/  ULOP3.LUT UR4, URZ, UR4, URZ, 0x33, !UPT ;  /* 0x00000004ff047292 */ /* 0x000fcc000f8e33ff */
[----:B------:R-:W-:-:S04]  /*abc0*/  IMAD.U32 R2, RZ, RZ, UR4 ;  /* 0x00000004ff027e24 */ /* 0x000fc8000f8e00ff */
[----:B------:R-:W1:Y:S02]  /*abd0*/  REDUX UR7, R2 ;  /* 0x00000000020773c4 */ /* 0x000e640000000000 */
[----:B------:R2:W-:Y:S01]  /*abe0*/  UTCATOMSWS.AND URZ, UR4 ;  /* 0x0000000400ff79e3 */ /* 0x0005e20008000000 */
[----:B0-----:R-:W-:Y:S01]  /*abf0*/  ISETP.EQ.U32.AND P0, PT, R0, UR5, PT ;  /* 0x0000000500007c0c */ /* 0x001fe2000bf02070 */
[----:B-1----:R-:W-:-:S12]  /*ac00*/  IMAD.U32 R0, RZ, RZ, UR7 ;  /* 0x00000007ff007e24 */ /* 0x002fd8000f8e00ff */
[----:B------:R2:W-:Y:S01]  /*ac10*/  @P0 ATOMS.AND RZ, [UR6], R0 ;  /* 0x00000000ffff098c */ /* 0x0005e2000a800006 */
[----:B------:R-:W-:Y:S05]  /*ac20*/  BRA `(.L_x_13) ;  /* 0x0000000000147947 */ /* 0x000fea0003800000 */
.L_x_15:
[----:B------:R-:W-:-:S07]  /*ac30*/  MOV R2, 0xac50 ;  /* 0x0000ac5000027802 */ /* 0x000fce0000000f00 */
[----:B------:R-:W-:Y:S05]  /*ac40*/  CALL.REL.NOINC `($__internal_0_$__cuda_sm10x_tcgen05_guardrail_trap_col_being_dealloced_not_returned_by_alloc) ;  /* 0x00000000002c7944 */ /* 0x000fea0003c00000 */
[----:B------:R-:W-:Y:S05]  /*ac50*/  BRA `(.L_x_13) ;  /* 0x0000000000087947 */ /* 0x000fea0003800000 */
.L_x_14:
[----:B------:R-:W-:-:S07]  /*ac60*/  MOV R2, 0xac80 ;  /* 0x0000ac8000027802 */ /* 0x000fce0000000f00 */
[----:B------:R-:W-:Y:S05]  /*ac70*/  CALL.REL.NOINC `($__internal_2_$__cuda_sm10x_tcgen05_guardrail_trap_unallocated_columns_being_dealloced) ;  /* 0x0000000000387944 */ /* 0x000fea0003c00000 */
.L_x_13:
[----:B------:R-:W-:Y:S01]  /*ac80*/  NOP ;  /* 0x0000000000007918 */ /* 0x000fe20000000000 */
[----:B--2---:R-:W-:Y:S05]  /*ac90*/  EXIT ;  /* 0x000000000000794d */ /* 0x004fea0003800000 */
.L_x_8:
[----:B------:R-:W0:Y:S02]  /*aca0*/  SYNCS.PHASECHK.TRANS64.TRYWAIT P2, [UR8], R127 ;  /* 0x0000007fff0075a7 */ /* 0x000e240008041108 */
[----:B0-----:R-:W-:Y:S05]  /*acb0*/  @!P2 BRA `(.L_x_8) ;  /* 0xfffffffc00f8a947 */ /* 0x001fea000383ffff */
[----:B------:R-:W-:Y:S05]  /*acc0*/  BRA `(.L_x_16) ;  /* 0xffffffa000707947 */ /* 0x000fea000383ffff */
.L_x_12:
[----:B------:R-:W0:Y:S02]  /*acd0*/  SYNCS.PHASECHK.TRANS64.TRYWAIT P2, [UR8], R5 ;  /* 0x00000005ff0075a7 */ /* 0x000e240008041108 */
[----:B0-----:R-:W-:Y:S05]  /*ace0*/  @!P2 BRA `(.L_x_12) ;  /* 0xfffffffc00f8a947 */ /* 0x001fea000383ffff */
[----:B------:R-:W-:Y:S05]  /*acf0*/  BRA `(.L_x_11) ;  /* 0xffffffb400a47947 */ /* 0x000fea000383ffff */
        .weak           $__internal_0_$__cuda_sm10x_tcgen05_guardrail_trap_col_being_dealloced_not_returned_by_alloc
        .type           $__internal_0_$__cuda_sm10x_tcgen05_guardrail_trap_col_being_dealloced_not_returned_by_alloc,@function
        .size           $__internal_0_$__cuda_sm10x_tcgen05_guardrail_trap_col_being_dealloced_not_returned_by_alloc,($__internal_1_$__cuda_sm10x_tcgen05_guardrail_trap_phase_invalid_during_alloc - $__internal_0_$__cuda_sm10x_tcgen05_guardrail_trap_col_being_dealloced_not_returned_by_alloc)
$__internal_0_$__cuda_sm10x_tcgen05_guardrail_trap_col_being_dealloced_not_returned_by_alloc:
[----:B------:R-:W-:Y:S05]  /*ad00*/  BPT.TRAP 0x1 ;  /* 0x000000040000795c */ /* 0x000fea0000300000 */
[----:B------:R-:W-:-:S04]  /*ad10*/  IMAD.MOV.U32 R3, RZ, RZ, 0x0 ;  /* 0x00000000ff037424 */ /* 0x000fc800078e00ff */
[----:B------:R-:W-:Y:S05]  /*ad20*/  RET.REL.NODEC R2 `(matmul_kernel) ;  /* 0xffffff5002b47950 */ /* 0x000fea0003c3ffff */
        .weak           $__internal_1_$__cuda_sm10x_tcgen05_guardrail_trap_phase_invalid_during_alloc
        .type           $__internal_1_$__cuda_sm10x_tcgen05_guardrail_trap_phase_invalid_during_alloc,@function
        .size           $__internal_1_$__cuda_sm10x_tcgen05_guardrail_trap_phase_invalid_during_alloc,($__internal_2_$__cuda_sm10x_tcgen05_guardrail_trap_unallocated_columns_being_dealloced - $__internal_1_$__cuda_sm10x_tcgen05_guardrail_trap_phase_invalid_during_alloc)
$__internal_1_$__cuda_sm10x_tcgen05_guardrail_trap_phase_invalid_during_alloc:
[----:B------:R-:W-:Y:S05]  /*ad30*/  BPT.TRAP 0x1 ;  /* 0x000000040000795c */ /* 0x000fea0000300000 */
[----:B------:R-:W-:-:S04]  /*ad40*/  IMAD.MOV.U32 R3, RZ, RZ, 0x0 ;  /* 0x00000000ff037424 */ /* 0x000fc800078e00ff */
[----:B------:R-:W-:Y:S05]  /*ad50*/  RET.REL.NODEC R2 `(matmul_kernel) ;  /* 0xffffff5002a87950 */ /* 0x000fea0003c3ffff */
        .weak           $__internal_2_$__cuda_sm10x_tcgen05_guardrail_trap_unallocated_columns_being_dealloced
        .type           $__internal_2_$__cuda_sm10x_tcgen05_guardrail_trap_unallocated_columns_being_dealloced,@function
        .size           $__internal_2_$__cuda_sm10x_tcgen05_guardrail_trap_unallocated_columns_being_dealloced,(.L_x_20 - $__internal_2_$__cuda_sm10x_tcgen05_guardrail_trap_unallocated_columns_being_dealloced)
$__internal_2_$__cuda_sm10x_tcgen05_guardrail_trap_unallocated_columns_being_dealloced:
[----:B------:R-:W-:Y:S05]  /*ad60*/  BPT.TRAP 0x1 ;  /* 0x000000040000795c */ /* 0x000fea0000300000 */
[----:B------:R-:W-:-:S04]  /*ad70*/  IMAD.MOV.U32 R3, RZ, RZ, 0x0 ;  /* 0x00000000ff037424 */ /* 0x000fc800078e00ff */
[----:B------:R-:W-:Y:S05]  /*ad80*/  RET.REL.NODEC R2 `(matmul_kernel) ;  /* 0xffffff50029c7950 */ /* 0x000fea0003c3ffff */
.L_x_17:
[----:B------:R-:W-:-:S00]  /*ad90*/  BRA `(.L_x_17) ;  /* 0xfffffffc00fc7947 */ /* 0x000fc0000383ffff */
[----:B------:R-:W-:-:S00]  /*ada0*/  NOP ;  /* 0x0000000000007918 */ /* 0x000fc00000000000 */
        /* <DEDUP_REMOVED lines=13> */
.L_x_20:


//--------------------- .nv.shared.matmul_kernel  --------------------------
	.section	.nv.shared.matmul_kernel,"aw",@nobits
	.sectionflags	@""
	.align	16
	.zero		1024


//--------------------- .nv.shared.reserved.0     --------------------------
	.section	.nv.shared.reserved.0,"aw",@nobits
	.align	8
	.weak		__nv_reservedSMEM_offset_0_alias
	.size		__nv_reservedSMEM_offset_0_alias, 0, 64
	.other		__nv_reservedSMEM_offset_0_alias,@"STO_CUDA_RESERVED_SHARED STV_DEFAULT"
__nv_reservedSMEM_offset_0_alias:
	.zero		0
.nv.shared.reserved.0:
	.zero		64
	.weak		__nv_reservedSMEM_allocation_phase
	.type		__nv_reservedSMEM_allocation_phase,@object
	.size		__nv_reservedSMEM_allocation_phase,(.L_0 - __nv_reservedSMEM_allocation_phase)
__nv_reservedSMEM_allocation_phase:
	.zero		1
.L_0:
	.zero		7
	.weak		__nv_reservedSMEM_devtool_atexit_pc
	.type		__nv_reservedSMEM_devtool_atexit_pc,@object
	.size		__nv_reservedSMEM_devtool_atexit_pc,(__nv_reservedSMEM_allocation_mask - __nv_reservedSMEM_devtool_atexit_pc)
__nv_reservedSMEM_devtool_atexit_pc:
	.zero		8
	.weak		__nv_reservedSMEM_allocation_mask
	.type		__nv_reservedSMEM_allocation_mask,@object
	.size		__nv_reservedSMEM_allocation_mask,(.L_2 - __nv_reservedSMEM_allocation_mask)
__nv_reservedSMEM_allocation_mask:
	.zero		4
.L_2:


//--------------------- .nv.constant0.matmul_kernel --------------------------
	.section	.nv.constant0.matmul_kernel,"a",@progbits
	.sectionflags	@""
	.align	4
.nv.constant0.matmul_kernel:
	.zero		976


//--------------------- SYMBOLS --------------------------

	.type		.nv.reservedSmem.offset0,@object
	.size		.nv.reservedSmem.offset0,0x4
	.type		.nv.reservedSmem.cap,@object
	.size		.nv.reservedSmem.cap,0x4
